//
// Generated by NVIDIA NVVM Compiler
//
// Compiler Build ID: CL-36424714
// Cuda compilation tools, release 13.0, V13.0.88
// Based on NVVM 20.0.0
//

.version 9.0
.target sm_100
.address_size 64

	// .globl	_Z19initializePageranks6vertexi
// _ZZ11convergence6vertexPfiE4sums has been demoted

.visible .entry _Z19initializePageranks6vertexi(
	.param .align 8 .b8 _Z19initializePageranks6vertexi_param_0[40],
	.param .u32 _Z19initializePageranks6vertexi_param_1
)
{
	.reg .pred 	%p<2>;
	.reg .b32 	%r<7>;
	.reg .b32 	%f<3>;
	.reg .b64 	%rd<11>;

	ld.param.u64 	%rd3, [_Z19initializePageranks6vertexi_param_0+16];
	ld.param.u64 	%rd2, [_Z19initializePageranks6vertexi_param_0+8];
	ld.param.u32 	%r2, [_Z19initializePageranks6vertexi_param_1];
	mov.u32 	%r3, %ctaid.x;
	mov.u32 	%r4, %ntid.x;
	mov.u32 	%r5, %tid.x;
	mad.lo.s32 	%r1, %r3, %r4, %r5;
	setp.ge.s32 	%p1, %r1, %r2;
	@%p1 bra 	$L__BB0_2;
	cvta.to.global.u64 	%rd6, %rd3;
	cvta.to.global.u64 	%rd7, %rd2;
	cvt.rn.f32.s32 	%f1, %r2;
	rcp.rn.f32 	%f2, %f1;
	mul.wide.s32 	%rd8, %r1, 4;
	add.s64 	%rd9, %rd7, %rd8;
	st.global.f32 	[%rd9], %f2;
	add.s64 	%rd10, %rd6, %rd8;
	mov.b32 	%r6, 0;
	st.global.u32 	[%rd10], %r6;
$L__BB0_2:
	ret;

}
	// .globl	_Z17addToNextPagerank6vertexPfi
.visible .entry _Z17addToNextPagerank6vertexPfi(
	.param .align 8 .b8 _Z17addToNextPagerank6vertexPfi_param_0[40],
	.param .u64 .ptr .align 1 _Z17addToNextPagerank6vertexPfi_param_1,
	.param .u32 _Z17addToNextPagerank6vertexPfi_param_2
)
{
	.reg .pred 	%p<4>;
	.reg .b32 	%r<15>;
	.reg .b32 	%f<7>;
	.reg .b64 	%rd<27>;
	.reg .b64 	%fd<7>;

	ld.param.u64 	%rd12, [_Z17addToNextPagerank6vertexPfi_param_0+32];
	ld.param.u64 	%rd11, [_Z17addToNextPagerank6vertexPfi_param_0+24];
	ld.param.u64 	%rd10, [_Z17addToNextPagerank6vertexPfi_param_0+16];
	ld.param.u64 	%rd9, [_Z17addToNextPagerank6vertexPfi_param_0+8];
	ld.param.u64 	%rd13, [_Z17addToNextPagerank6vertexPfi_param_1];
	ld.param.u32 	%r7, [_Z17addToNextPagerank6vertexPfi_param_2];
	cvta.to.global.u64 	%rd1, %rd9;
	mov.u32 	%r8, %ctaid.x;
	mov.u32 	%r9, %ntid.x;
	mov.u32 	%r10, %tid.x;
	mad.lo.s32 	%r1, %r8, %r9, %r10;
	setp.ge.s32 	%p1, %r1, %r7;
	@%p1 bra 	$L__BB1_5;
	cvta.to.global.u64 	%rd14, %rd11;
	mul.wide.s32 	%rd15, %r1, 4;
	add.s64 	%rd4, %rd14, %rd15;
	ld.global.u32 	%r13, [%rd4];
	setp.eq.s32 	%p2, %r13, 0;
	@%p2 bra 	$L__BB1_4;
	cvta.to.global.u64 	%rd16, %rd12;
	mul.wide.s32 	%rd17, %r1, 8;
	add.s64 	%rd5, %rd16, %rd17;
	add.s64 	%rd6, %rd1, %rd15;
	cvta.to.global.u64 	%rd7, %rd10;
	mov.b32 	%r14, 0;
$L__BB1_3:
	ld.global.u64 	%rd19, [%rd5];
	mul.wide.u32 	%rd20, %r14, 4;
	add.s64 	%rd21, %rd19, %rd20;
	ld.u32 	%r12, [%rd21];
	mul.wide.u32 	%rd22, %r12, 4;
	add.s64 	%rd23, %rd7, %rd22;
	ld.global.f32 	%f1, [%rd6];
	cvt.f64.f32 	%fd1, %f1;
	mul.f64 	%fd2, %fd1, 0d3FEB333333333333;
	cvt.rn.f64.u32 	%fd3, %r13;
	div.rn.f64 	%fd4, %fd2, %fd3;
	cvt.rn.f32.f64 	%f2, %fd4;
	atom.global.add.f32 	%f3, [%rd23], %f2;
	add.s32 	%r14, %r14, 1;
	ld.global.u32 	%r13, [%rd4];
	setp.lt.u32 	%p3, %r14, %r13;
	@%p3 bra 	$L__BB1_3;
	bra.uni 	$L__BB1_5;
$L__BB1_4:
	add.s64 	%rd25, %rd1, %rd15;
	ld.global.f32 	%f4, [%rd25];
	cvt.f64.f32 	%fd5, %f4;
	mul.f64 	%fd6, %fd5, 0d3FEB333333333333;
	cvt.rn.f32.f64 	%f5, %fd6;
	cvta.to.global.u64 	%rd26, %rd13;
	atom.global.add.f32 	%f6, [%rd26], %f5;
$L__BB1_5:
	ret;

}
	// .globl	_Z25finalPagerankForIteration6vertexif
.visible .entry _Z25finalPagerankForIteration6vertexif(
	.param .align 8 .b8 _Z25finalPagerankForIteration6vertexif_param_0[40],
	.param .u32 _Z25finalPagerankForIteration6vertexif_param_1,
	.param .f32 _Z25finalPagerankForIteration6vertexif_param_2
)
{
	.reg .pred 	%p<2>;
	.reg .b32 	%r<6>;
	.reg .b32 	%f<5>;
	.reg .b64 	%rd<9>;
	.reg .b64 	%fd<7>;

	ld.param.u64 	%rd3, [_Z25finalPagerankForIteration6vertexif_param_0+16];
	ld.param.u32 	%r2, [_Z25finalPagerankForIteration6vertexif_param_1];
	ld.param.f32 	%f1, [_Z25finalPagerankForIteration6vertexif_param_2];
	mov.u32 	%r3, %ctaid.x;
	mov.u32 	%r4, %ntid.x;
	mov.u32 	%r5, %tid.x;
	mad.lo.s32 	%r1, %r3, %r4, %r5;
	setp.ge.s32 	%p1, %r1, %r2;
	@%p1 bra 	$L__BB2_2;
	cvta.to.global.u64 	%rd6, %rd3;
	cvt.f64.f32 	%fd1, %f1;
	add.f64 	%fd2, %fd1, 0d3FC3333333333334;
	cvt.rn.f32.s32 	%f2, %r2;
	cvt.f64.f32 	%fd3, %f2;
	div.rn.f64 	%fd4, %fd2, %fd3;
	mul.wide.s32 	%rd7, %r1, 4;
	add.s64 	%rd8, %rd6, %rd7;
	ld.global.f32 	%f3, [%rd8];
	cvt.f64.f32 	%fd5, %f3;
	add.f64 	%fd6, %fd4, %fd5;
	cvt.rn.f32.f64 	%f4, %fd6;
	st.global.f32 	[%rd8], %f4;
$L__BB2_2:
	ret;

}
	// .globl	_Z20setPageranksFromNext6vertexi
.visible .entry _Z20setPageranksFromNext6vertexi(
	.param .align 8 .b8 _Z20setPageranksFromNext6vertexi_param_0[40],
	.param .u32 _Z20setPageranksFromNext6vertexi_param_1
)
{
	.reg .pred 	%p<2>;
	.reg .b32 	%r<7>;
	.reg .b32 	%f<2>;
	.reg .b64 	%rd<11>;

	ld.param.u64 	%rd3, [_Z20setPageranksFromNext6vertexi_param_0+16];
	ld.param.u64 	%rd2, [_Z20setPageranksFromNext6vertexi_param_0+8];
	ld.param.u32 	%r2, [_Z20setPageranksFromNext6vertexi_param_1];
	mov.u32 	%r3, %ctaid.x;
	mov.u32 	%r4, %ntid.x;
	mov.u32 	%r5, %tid.x;
	mad.lo.s32 	%r1, %r3, %r4, %r5;
	setp.ge.s32 	%p1, %r1, %r2;
	@%p1 bra 	$L__BB3_2;
	cvta.to.global.u64 	%rd6, %rd3;
	cvta.to.global.u64 	%rd7, %rd2;
	mul.wide.s32 	%rd8, %r1, 4;
	add.s64 	%rd9, %rd6, %rd8;
	ld.global.f32 	%f1, [%rd9];
	add.s64 	%rd10, %rd7, %rd8;
	st.global.f32 	[%rd10], %f1;
	mov.b32 	%r6, 0;
	st.global.u32 	[%rd9], %r6;
$L__BB3_2:
	ret;

}
	// .globl	_Z11convergence6vertexPfi
.visible .entry _Z11convergence6vertexPfi(
	.param .align 8 .b8 _Z11convergence6vertexPfi_param_0[40],
	.param .u64 .ptr .align 1 _Z11convergence6vertexPfi_param_1,
	.param .u32 _Z11convergence6vertexPfi_param_2
)
{
	.reg .pred 	%p<17>;
	.reg .b32 	%r<25>;
	.reg .b32 	%f<46>;
	.reg .b64 	%rd<17>;
	// demoted variable
	.shared .align 4 .b8 _ZZ11convergence6vertexPfiE4sums[4096];
	ld.param.u64 	%rd4, [_Z11convergence6vertexPfi_param_0+16];
	ld.param.u64 	%rd5, [_Z11convergence6vertexPfi_param_0+8];
	ld.param.u64 	%rd6, [_Z11convergence6vertexPfi_param_1];
	ld.param.u32 	%r7, [_Z11convergence6vertexPfi_param_2];
	cvta.to.global.u64 	%rd1, %rd6;
	cvta.to.global.u64 	%rd2, %rd5;
	cvta.to.global.u64 	%rd3, %rd4;
	mov.u32 	%r1, %ctaid.x;
	mov.u32 	%r8, %ntid.x;
	mov.u32 	%r2, %tid.x;
	mad.lo.s32 	%r3, %r1, %r8, %r2;
	setp.gt.s32 	%p1, %r3, 1023;
	@%p1 bra 	$L__BB4_2;
	mul.wide.s32 	%rd7, %r3, 4;
	add.s64 	%rd8, %rd1, %rd7;
	mov.b32 	%r9, 0;
	st.global.u32 	[%rd8], %r9;
$L__BB4_2:
	setp.ge.s32 	%p2, %r3, %r7;
	shl.b32 	%r10, %r2, 2;
	mov.u32 	%r11, _ZZ11convergence6vertexPfiE4sums;
	add.s32 	%r4, %r11, %r10;
	@%p2 bra 	$L__BB4_6;
	mul.wide.s32 	%rd9, %r3, 4;
	add.s64 	%rd10, %rd3, %rd9;
	ld.global.f32 	%f5, [%rd10];
	add.s64 	%rd11, %rd2, %rd9;
	ld.global.f32 	%f6, [%rd11];
	sub.f32 	%f1, %f5, %f6;
	mov.u32 	%r13, %nctaid.x;
	shl.b32 	%r14, %r13, 10;
	add.s32 	%r5, %r3, %r14;
	setp.ge.u32 	%p3, %r5, %r7;
	mov.f32 	%f45, 0f00000000;
	@%p3 bra 	$L__BB4_5;
	mul.wide.u32 	%rd12, %r5, 4;
	add.s64 	%rd13, %rd3, %rd12;
	ld.global.f32 	%f7, [%rd13];
	add.s64 	%rd14, %rd2, %rd12;
	ld.global.f32 	%f8, [%rd14];
	sub.f32 	%f45, %f7, %f8;
$L__BB4_5:
	setp.lt.f32 	%p4, %f1, 0f00000000;
	neg.f32 	%f9, %f1;
	selp.f32 	%f10, %f9, %f1, %p4;
	setp.lt.f32 	%p5, %f45, 0f00000000;
	neg.f32 	%f11, %f45;
	selp.f32 	%f12, %f11, %f45, %p5;
	add.f32 	%f13, %f10, %f12;
	st.shared.f32 	[%r4], %f13;
	bra.uni 	$L__BB4_7;
$L__BB4_6:
	mov.b32 	%r12, 0;
	st.shared.u32 	[%r4], %r12;
$L__BB4_7:
	bar.sync 	0;
	add.s32 	%r6, %r2, 1;
	and.b32  	%r15, %r2, 1;
	setp.eq.b32 	%p6, %r15, 1;
	not.pred 	%p7, %p6;
	@%p7 bra 	$L__BB4_9;
	ld.shared.f32 	%f14, [%r4+-4];
	ld.shared.f32 	%f15, [%r4];
	add.f32 	%f16, %f14, %f15;
	st.shared.f32 	[%r4], %f16;
$L__BB4_9:
	bar.sync 	0;
	and.b32  	%r16, %r6, 3;
	setp.ne.s32 	%p8, %r16, 0;
	@%p8 bra 	$L__BB4_11;
	ld.shared.f32 	%f17, [%r4+-8];
	ld.shared.f32 	%f18, [%r4];
	add.f32 	%f19, %f17, %f18;
	st.shared.f32 	[%r4], %f19;
$L__BB4_11:
	bar.sync 	0;
	and.b32  	%r17, %r6, 7;
	setp.ne.s32 	%p9, %r17, 0;
	@%p9 bra 	$L__BB4_13;
	ld.shared.f32 	%f20, [%r4+-16];
	ld.shared.f32 	%f21, [%r4];
	add.f32 	%f22, %f20, %f21;
	st.shared.f32 	[%r4], %f22;
$L__BB4_13:
	bar.sync 	0;
	and.b32  	%r18, %r6, 15;
	setp.ne.s32 	%p10, %r18, 0;
	@%p10 bra 	$L__BB4_15;
	ld.shared.f32 	%f23, [%r4+-32];
	ld.shared.f32 	%f24, [%r4];
	add.f32 	%f25, %f23, %f24;
	st.shared.f32 	[%r4], %f25;
$L__BB4_15:
	bar.sync 	0;
	and.b32  	%r19, %r6, 31;
	setp.ne.s32 	%p11, %r19, 0;
	@%p11 bra 	$L__BB4_17;
	ld.shared.f32 	%f26, [%r4+-64];
	ld.shared.f32 	%f27, [%r4];
	add.f32 	%f28, %f26, %f27;
	st.shared.f32 	[%r4], %f28;
$L__BB4_17:
	bar.sync 	0;
	and.b32  	%r20, %r6, 63;
	setp.ne.s32 	%p12, %r20, 0;
	@%p12 bra 	$L__BB4_19;
	ld.shared.f32 	%f29, [%r4+-128];
	ld.shared.f32 	%f30, [%r4];
	add.f32 	%f31, %f29, %f30;
	st.shared.f32 	[%r4], %f31;
$L__BB4_19:
	bar.sync 	0;
	and.b32  	%r21, %r6, 127;
	setp.ne.s32 	%p13, %r21, 0;
	@%p13 bra 	$L__BB4_21;
	ld.shared.f32 	%f32, [%r4+-256];
	ld.shared.f32 	%f33, [%r4];
	add.f32 	%f34, %f32, %f33;
	st.shared.f32 	[%r4], %f34;
$L__BB4_21:
	bar.sync 	0;
	and.b32  	%r22, %r6, 255;
	setp.ne.s32 	%p14, %r22, 0;
	@%p14 bra 	$L__BB4_23;
	ld.shared.f32 	%f35, [%r4+-512];
	ld.shared.f32 	%f36, [%r4];
	add.f32 	%f37, %f35, %f36;
	st.shared.f32 	[%r4], %f37;
$L__BB4_23:
	bar.sync 	0;
	and.b32  	%r23, %r6, 511;
	setp.ne.s32 	%p15, %r23, 0;
	@%p15 bra 	$L__BB4_25;
	ld.shared.f32 	%f38, [%r4+-1024];
	ld.shared.f32 	%f39, [%r4];
	add.f32 	%f40, %f38, %f39;
	st.shared.f32 	[%r4], %f40;
$L__BB4_25:
	bar.sync 	0;
	and.b32  	%r24, %r6, 1023;
	setp.ne.s32 	%p16, %r24, 0;
	@%p16 bra 	$L__BB4_27;
	ld.shared.f32 	%f41, [%r4+-2048];
	ld.shared.f32 	%f42, [%r4];
	add.f32 	%f43, %f41, %f42;
	st.shared.f32 	[%r4], %f43;
$L__BB4_27:
	bar.sync 	0;
	ld.shared.f32 	%f44, [_ZZ11convergence6vertexPfiE4sums+4092];
	mul.wide.u32 	%rd15, %r1, 4;
	add.s64 	%rd16, %rd1, %rd15;
	st.global.f32 	[%rd16], %f44;
	ret;

}
	// .globl	_Z14getConvergencePfS_
.visible .entry _Z14getConvergencePfS_(
	.param .u64 .ptr .align 1 _Z14getConvergencePfS__param_0,
	.param .u64 .ptr .align 1 _Z14getConvergencePfS__param_1
)
{
	.reg .pred 	%p<12>;
	.reg .b32 	%r<14>;
	.reg .b32 	%f<32>;
	.reg .b64 	%rd<9>;

	ld.param.u64 	%rd4, [_Z14getConvergencePfS__param_0];
	ld.param.u64 	%rd3, [_Z14getConvergencePfS__param_1];
	cvta.to.global.u64 	%rd1, %rd4;
	mov.u32 	%r1, %tid.x;
	add.s32 	%r2, %r1, 1;
	mul.wide.u32 	%rd5, %r1, 4;
	add.s64 	%rd2, %rd1, %rd5;
	and.b32  	%r3, %r1, 1;
	setp.eq.b32 	%p1, %r3, 1;
	not.pred 	%p2, %p1;
	@%p2 bra 	$L__BB5_2;
	add.s32 	%r4, %r1, -1;
	mul.wide.u32 	%rd6, %r4, 4;
	add.s64 	%rd7, %rd1, %rd6;
	ld.global.f32 	%f1, [%rd7];
	ld.global.f32 	%f2, [%rd2];
	add.f32 	%f3, %f1, %f2;
	st.global.f32 	[%rd2], %f3;
$L__BB5_2:
	bar.sync 	0;
	and.b32  	%r5, %r2, 3;
	setp.ne.s32 	%p3, %r5, 0;
	@%p3 bra 	$L__BB5_4;
	ld.global.f32 	%f4, [%rd2+-8];
	ld.global.f32 	%f5, [%rd2];
	add.f32 	%f6, %f4, %f5;
	st.global.f32 	[%rd2], %f6;
$L__BB5_4:
	bar.sync 	0;
	and.b32  	%r6, %r2, 7;
	setp.ne.s32 	%p4, %r6, 0;
	@%p4 bra 	$L__BB5_6;
	ld.global.f32 	%f7, [%rd2+-16];
	ld.global.f32 	%f8, [%rd2];
	add.f32 	%f9, %f7, %f8;
	st.global.f32 	[%rd2], %f9;
$L__BB5_6:
	bar.sync 	0;
	and.b32  	%r7, %r2, 15;
	setp.ne.s32 	%p5, %r7, 0;
	@%p5 bra 	$L__BB5_8;
	ld.global.f32 	%f10, [%rd2+-32];
	ld.global.f32 	%f11, [%rd2];
	add.f32 	%f12, %f10, %f11;
	st.global.f32 	[%rd2], %f12;
$L__BB5_8:
	bar.sync 	0;
	and.b32  	%r8, %r2, 31;
	setp.ne.s32 	%p6, %r8, 0;
	@%p6 bra 	$L__BB5_10;
	ld.global.f32 	%f13, [%rd2+-64];
	ld.global.f32 	%f14, [%rd2];
	add.f32 	%f15, %f13, %f14;
	st.global.f32 	[%rd2], %f15;
$L__BB5_10:
	bar.sync 	0;
	and.b32  	%r9, %r2, 63;
	setp.ne.s32 	%p7, %r9, 0;
	@%p7 bra 	$L__BB5_12;
	ld.global.f32 	%f16, [%rd2+-128];
	ld.global.f32 	%f17, [%rd2];
	add.f32 	%f18, %f16, %f17;
	st.global.f32 	[%rd2], %f18;
$L__BB5_12:
	bar.sync 	0;
	and.b32  	%r10, %r2, 127;
	setp.ne.s32 	%p8, %r10, 0;
	@%p8 bra 	$L__BB5_14;
	ld.global.f32 	%f19, [%rd2+-256];
	ld.global.f32 	%f20, [%rd2];
	add.f32 	%f21, %f19, %f20;
	st.global.f32 	[%rd2], %f21;
$L__BB5_14:
	bar.sync 	0;
	and.b32  	%r11, %r2, 255;
	setp.ne.s32 	%p9, %r11, 0;
	@%p9 bra 	$L__BB5_16;
	ld.global.f32 	%f22, [%rd2+-512];
	ld.global.f32 	%f23, [%rd2];
	add.f32 	%f24, %f22, %f23;
	st.global.f32 	[%rd2], %f24;
$L__BB5_16:
	bar.sync 	0;
	and.b32  	%r12, %r2, 511;
	setp.ne.s32 	%p10, %r12, 0;
	@%p10 bra 	$L__BB5_18;
	ld.global.f32 	%f25, [%rd2+-1024];
	ld.global.f32 	%f26, [%rd2];
	add.f32 	%f27, %f25, %f26;
	st.global.f32 	[%rd2], %f27;
$L__BB5_18:
	bar.sync 	0;
	and.b32  	%r13, %r2, 1023;
	setp.ne.s32 	%p11, %r13, 0;
	@%p11 bra 	$L__BB5_20;
	ld.global.f32 	%f28, [%rd2+-2048];
	ld.global.f32 	%f29, [%rd2];
	add.f32 	%f30, %f28, %f29;
	st.global.f32 	[%rd2], %f30;
$L__BB5_20:
	bar.sync 	0;
	cvta.to.global.u64 	%rd8, %rd3;
	ld.global.f32 	%f31, [%rd1+4092];
	st.global.f32 	[%rd8], %f31;
	ret;

}


// ===== COMPILED SASS (sm_100) =====

	.target	sm_100

	.elftype	@"ET_EXEC"


//--------------------- .note.nv.tkinfo           --------------------------
	.section	.note.nv.tkinfo,"",@"SHT_NOTE"
	.sectionflags	@"SHF_NOTE_NV_TKINFO"
	.tkinfo
        /*0018*/ 	.word	0x00000002
        /*0030*/ 	.string	""
        /*0030*/ 	.string	"ptxas"
        /*0030*/ 	.string	"Cuda compilation tools, release 13.0, V13.0.88"
        /*0030*/ 	.string	"Build cuda_13.0.r13.0/compiler.36424714_0"
        /*0030*/ 	.string	"-arch sm_100 -m 64 "



//--------------------- .note.nv.cuinfo           --------------------------
	.section	.note.nv.cuinfo,"",@"SHT_NOTE"
	.sectionflags	@"SHF_NOTE_NV_CUINFO"
        /*0018*/ 	.short	0x0002
        /*001a*/ 	.short	0x0064
        /*001c*/ 	.short	0x0082
	.zero		2


//--------------------- .nv.info                  --------------------------
	.section	.nv.info,"",@"SHT_CUDA_INFO"
	.align	4


	//----- nvinfo : EIATTR_REGCOUNT
	.align		4
        /*0000*/ 	.byte	0x04, 0x2f
        /*0002*/ 	.short	(.L_1 - .L_0)
	.align		4
.L_0:
        /*0004*/ 	.word	index@(_Z19initializePageranks6vertexi)
        /*0008*/ 	.word	0x0000000e


	//----- nvinfo : EIATTR_FRAME_SIZE
	.align		4
.L_1:
        /*000c*/ 	.byte	0x04, 0x11
        /*000e*/ 	.short	(.L_3 - .L_2)
	.align		4
.L_2:
        /*0010*/ 	.word	index@($__internal_2_$__cuda_sm20_rcp_rn_f32_slowpath)
        /*0014*/ 	.word	0x00000000


	//----- nvinfo : EIATTR_FRAME_SIZE
	.align		4
.L_3:
        /*0018*/ 	.byte	0x04, 0x11
        /*001a*/ 	.short	(.L_5 - .L_4)
	.align		4
.L_4:
        /*001c*/ 	.word	index@(_Z19initializePageranks6vertexi)
        /*0020*/ 	.word	0x00000000


	//----- nvinfo : EIATTR_REGCOUNT
	.align		4
.L_5:
        /*0024*/ 	.byte	0x04, 0x2f
        /*0026*/ 	.short	(.L_7 - .L_6)
	.align		4
.L_6:
        /*0028*/ 	.word	index@(_Z17addToNextPagerank6vertexPfi)
        /*002c*/ 	.word	0x00000020


	//----- nvinfo : EIATTR_FRAME_SIZE
	.align		4
.L_7:
        /*0030*/ 	.byte	0x04, 0x11
        /*0032*/ 	.short	(.L_9 - .L_8)
	.align		4
.L_8:
        /*0034*/ 	.word	index@($__internal_1_$__cuda_sm20_div_rn_f64_full)
        /*0038*/ 	.word	0x00000000


	//----- nvinfo : EIATTR_FRAME_SIZE
	.align		4
.L_9:
        /*003c*/ 	.byte	0x04, 0x11
        /*003e*/ 	.short	(.L_11 - .L_10)
	.align		4
.L_10:
        /*0040*/ 	.word	index@(_Z17addToNextPagerank6vertexPfi)
        /*0044*/ 	.word	0x00000000


	//----- nvinfo : EIATTR_REGCOUNT
	.align		4
.L_11:
        /*0048*/ 	.byte	0x04, 0x2f
        /*004a*/ 	.short	(.L_13 - .L_12)
	.align		4
.L_12:
        /*004c*/ 	.word	index@(_Z25finalPagerankForIteration6vertexif)
        /*0050*/ 	.word	0x00000019


	//----- nvinfo : EIATTR_FRAME_SIZE
	.align		4
.L_13:
        /*0054*/ 	.byte	0x04, 0x11
        /*0056*/ 	.short	(.L_15 - .L_14)
	.align		4
.L_14:
        /*0058*/ 	.word	index@($__internal_0_$__cuda_sm20_div_rn_f64_full)
        /*005c*/ 	.word	0x00000000


	//----- nvinfo : EIATTR_FRAME_SIZE
	.align		4
.L_15:
        /*0060*/ 	.byte	0x04, 0x11
        /*0062*/ 	.short	(.L_17 - .L_16)
	.align		4
.L_16:
        /*0064*/ 	.word	index@(_Z25finalPagerankForIteration6vertexif)
        /*0068*/ 	.word	0x00000000


	//----- nvinfo : EIATTR_REGCOUNT
	.align		4
.L_17:
        /*006c*/ 	.byte	0x04, 0x2f
        /*006e*/ 	.short	(.L_19 - .L_18)
	.align		4
.L_18:
        /*0070*/ 	.word	index@(_Z20setPageranksFromNext6vertexi)
        /*0074*/ 	.word	0x0000000c


	//----- nvinfo : EIATTR_FRAME_SIZE
	.align		4
.L_19:
        /*0078*/ 	.byte	0x04, 0x11
        /*007a*/ 	.short	(.L_21 - .L_20)
	.align		4
.L_20:
        /*007c*/ 	.word	index@(_Z20setPageranksFromNext6vertexi)
        /*0080*/ 	.word	0x00000000


	//----- nvinfo : EIATTR_REGCOUNT
	.align		4
.L_21:
        /*0084*/ 	.byte	0x04, 0x2f
        /*0086*/ 	.short	(.L_23 - .L_22)
	.align		4
.L_22:
        /*0088*/ 	.word	index@(_Z11convergence6vertexPfi)
        /*008c*/ 	.word	0x00000010


	//----- nvinfo : EIATTR_FRAME_SIZE
	.align		4
.L_23:
        /*0090*/ 	.byte	0x04, 0x11
        /*0092*/ 	.short	(.L_25 - .L_24)
	.align		4
.L_24:
        /*0094*/ 	.word	index@(_Z11convergence6vertexPfi)
        /*0098*/ 	.word	0x00000000


	//----- nvinfo : EIATTR_REGCOUNT
	.align		4
.L_25:
        /*009c*/ 	.byte	0x04, 0x2f
        /*009e*/ 	.short	(.L_27 - .L_26)
	.align		4
.L_26:
        /*00a0*/ 	.word	index@(_Z14getConvergencePfS_)
        /*00a4*/ 	.word	0x0000000c


	//----- nvinfo : EIATTR_FRAME_SIZE
	.align		4
.L_27:
        /*00a8*/ 	.byte	0x04, 0x11
        /*00aa*/ 	.short	(.L_29 - .L_28)
	.align		4
.L_28:
        /*00ac*/ 	.word	index@(_Z14getConvergencePfS_)
        /*00b0*/ 	.word	0x00000000


	//----- nvinfo : EIATTR_MIN_STACK_SIZE
	.align		4
.L_29:
        /*00b4*/ 	.byte	0x04, 0x12
        /*00b6*/ 	.short	(.L_31 - .L_30)
	.align		4
.L_30:
        /*00b8*/ 	.word	index@(_Z14getConvergencePfS_)
        /*00bc*/ 	.word	0x00000000


	//----- nvinfo : EIATTR_MIN_STACK_SIZE
	.align		4
.L_31:
        /*00c0*/ 	.byte	0x04, 0x12
        /*00c2*/ 	.short	(.L_33 - .L_32)
	.align		4
.L_32:
        /*00c4*/ 	.word	index@(_Z11convergence6vertexPfi)
        /*00c8*/ 	.word	0x00000000


	//----- nvinfo : EIATTR_MIN_STACK_SIZE
	.align		4
.L_33:
        /*00cc*/ 	.byte	0x04, 0x12
        /*00ce*/ 	.short	(.L_35 - .L_34)
	.align		4
.L_34:
        /*00d0*/ 	.word	index@(_Z20setPageranksFromNext6vertexi)
        /*00d4*/ 	.word	0x00000000


	//----- nvinfo : EIATTR_MIN_STACK_SIZE
	.align		4
.L_35:
        /*00d8*/ 	.byte	0x04, 0x12
        /*00da*/ 	.short	(.L_37 - .L_36)
	.align		4
.L_36:
        /*00dc*/ 	.word	index@(_Z25finalPagerankForIteration6vertexif)
        /*00e0*/ 	.word	0x00000000


	//----- nvinfo : EIATTR_MIN_STACK_SIZE
	.align		4
.L_37:
        /*00e4*/ 	.byte	0x04, 0x12
        /*00e6*/ 	.short	(.L_39 - .L_38)
	.align		4
.L_38:
        /*00e8*/ 	.word	index@(_Z17addToNextPagerank6vertexPfi)
        /*00ec*/ 	.word	0x00000000


	//----- nvinfo : EIATTR_MIN_STACK_SIZE
	.align		4
.L_39:
        /*00f0*/ 	.byte	0x04, 0x12
        /*00f2*/ 	.short	(.L_41 - .L_40)
	.align		4
.L_40:
        /*00f4*/ 	.word	index@(_Z19initializePageranks6vertexi)
        /*00f8*/ 	.word	0x00000000
.L_41:


//--------------------- .nv.compat                --------------------------
	.section	.nv.compat,"",@"SHT_CUDA_COMPAT_INFO"
	.align	4
        /*0000*/ 	.byte	0x02, 0x09, 0x00, 0x00, 0x02, 0x02, 0x01, 0x00, 0x02, 0x05, 0x05, 0x00, 0x03, 0x07, 0x01, 0x01
        /*0010*/ 	.byte	0x02, 0x03, 0x00, 0x00, 0x02, 0x06, 0x01, 0x00, 0x04, 0x0b, 0x08, 0x00, 0x01, 0x00, 0x00, 0x00
        /*0020*/ 	.byte	0x00, 0x00, 0x00, 0x00


//--------------------- .nv.info._Z14getConvergencePfS_ --------------------------
	.section	.nv.info._Z14getConvergencePfS_,"",@"SHT_CUDA_INFO"
	.sectionflags	@""
	.align	4


	//----- nvinfo : EIATTR_CUDA_API_VERSION
	.align		4
        /*0000*/ 	.byte	0x04, 0x37
        /*0002*/ 	.short	(.L_43 - .L_42)
.L_42:
        /*0004*/ 	.word	0x00000082


	//----- nvinfo : EIATTR_KPARAM_INFO
	.align		4
.L_43:
        /*0008*/ 	.byte	0x04, 0x17
        /*000a*/ 	.short	(.L_45 - .L_44)
.L_44:
        /*000c*/ 	.word	0x00000000
        /*0010*/ 	.short	0x0001
        /*0012*/ 	.short	0x0008
        /*0014*/ 	.byte	0x00, 0xf5, 0x21, 0x00


	//----- nvinfo : EIATTR_KPARAM_INFO
	.align		4
.L_45:
        /*0018*/ 	.byte	0x04, 0x17
        /*001a*/ 	.short	(.L_47 - .L_46)
.L_46:
        /*001c*/ 	.word	0x00000000
        /*0020*/ 	.short	0x0000
        /*0022*/ 	.short	0x0000
        /*0024*/ 	.byte	0x00, 0xf5, 0x21, 0x00


	//----- nvinfo : EIATTR_SPARSE_MMA_MASK
	.align		4
.L_47:
        /*0028*/ 	.byte	0x03, 0x50
        /*002a*/ 	.short	0x0000


	//----- nvinfo : EIATTR_MAXREG_COUNT
	.align		4
        /*002c*/ 	.byte	0x03, 0x1b
        /*002e*/ 	.short	0x00ff


	//----- nvinfo : EIATTR_NUM_BARRIERS
	.align		4
        /*0030*/ 	.byte	0x02, 0x4c
        /*0032*/ 	.byte	0x01
	.zero		1


	//----- nvinfo : EIATTR_MERCURY_ISA_VERSION
	.align		4
        /*0034*/ 	.byte	0x03, 0x5f
        /*0036*/ 	.short	0x0101


	//----- nvinfo : EIATTR_VRC_CTA_INIT_COUNT
	.align		4
        /*0038*/ 	.byte	0x02, 0x4a
	.zero		1
	.zero		1


	//----- nvinfo : EIATTR_EXIT_INSTR_OFFSETS
	.align		4
        /*003c*/ 	.byte	0x04, 0x1c
        /*003e*/ 	.short	(.L_49 - .L_48)


	//   ....[0]....
.L_48:
        /*0040*/ 	.word	0x00000690


	//----- nvinfo : EIATTR_CRS_STACK_SIZE
	.align		4
.L_49:
        /*0044*/ 	.byte	0x04, 0x1e
        /*0046*/ 	.short	(.L_51 - .L_50)
.L_50:
        /*0048*/ 	.word	0x00000000


	//----- nvinfo : EIATTR_CBANK_PARAM_SIZE
	.align		4
.L_51:
        /*004c*/ 	.byte	0x03, 0x19
        /*004e*/ 	.short	0x0010


	//----- nvinfo : EIATTR_PARAM_CBANK
	.align		4
        /*0050*/ 	.byte	0x04, 0x0a
        /*0052*/ 	.short	(.L_53 - .L_52)
	.align		4
.L_52:
        /*0054*/ 	.word	index@(.nv.constant0._Z14getConvergencePfS_)
        /*0058*/ 	.short	0x0380
        /*005a*/ 	.short	0x0010


	//----- nvinfo : EIATTR_SW_WAR
	.align		4
.L_53:
        /*005c*/ 	.byte	0x04, 0x36
        /*005e*/ 	.short	(.L_55 - .L_54)
.L_54:
        /*0060*/ 	.word	0x00000008
.L_55:


//--------------------- .nv.info._Z11convergence6vertexPfi --------------------------
	.section	.nv.info._Z11convergence6vertexPfi,"",@"SHT_CUDA_INFO"
	.sectionflags	@""
	.align	4


	//----- nvinfo : EIATTR_CUDA_API_VERSION
	.align		4
        /*0000*/ 	.byte	0x04, 0x37
        /*0002*/ 	.short	(.L_57 - .L_56)
.L_56:
        /*0004*/ 	.word	0x00000082


	//----- nvinfo : EIATTR_KPARAM_INFO
	.align		4
.L_57:
        /*0008*/ 	.byte	0x04, 0x17
        /*000a*/ 	.short	(.L_59 - .L_58)
.L_58:
        /*000c*/ 	.word	0x00000000
        /*0010*/ 	.short	0x0002
        /*0012*/ 	.short	0x0030
        /*0014*/ 	.byte	0x00, 0xf0, 0x11, 0x00


	//----- nvinfo : EIATTR_KPARAM_INFO
	.align		4
.L_59:
        /*0018*/ 	.byte	0x04, 0x17
        /*001a*/ 	.short	(.L_61 - .L_60)
.L_60:
        /*001c*/ 	.word	0x00000000
        /*0020*/ 	.short	0x0001
        /*0022*/ 	.short	0x0028
        /*0024*/ 	.byte	0x00, 0xf5, 0x21, 0x00


	//----- nvinfo : EIATTR_KPARAM_INFO
	.align		4
.L_61:
        /*0028*/ 	.byte	0x04, 0x17
        /*002a*/ 	.short	(.L_63 - .L_62)
.L_62:
        /*002c*/ 	.word	0x00000000
        /*0030*/ 	.short	0x0000
        /*0032*/ 	.short	0x0000
        /*0034*/ 	.byte	0x00, 0xf0, 0xa1, 0x00


	//----- nvinfo : EIATTR_SPARSE_MMA_MASK
	.align		4
.L_63:
        /*0038*/ 	.byte	0x03, 0x50
        /*003a*/ 	.short	0x0000


	//----- nvinfo : EIATTR_MAXREG_COUNT
	.align		4
        /*003c*/ 	.byte	0x03, 0x1b
        /*003e*/ 	.short	0x00ff


	//----- nvinfo : EIATTR_NUM_BARRIERS
	.align		4
        /*0040*/ 	.byte	0x02, 0x4c
        /*0042*/ 	.byte	0x01
	.zero		1


	//----- nvinfo : EIATTR_MERCURY_ISA_VERSION
	.align		4
        /*0044*/ 	.byte	0x03, 0x5f
        /*0046*/ 	.short	0x0101


	//----- nvinfo : EIATTR_VRC_CTA_INIT_COUNT
	.align		4
        /*0048*/ 	.byte	0x02, 0x4a
	.zero		1
	.zero		1


	//----- nvinfo : EIATTR_EXIT_INSTR_OFFSETS
	.align		4
        /*004c*/ 	.byte	0x04, 0x1c
        /*004e*/ 	.short	(.L_65 - .L_64)


	//   ....[0]....
.L_64:
        /*0050*/ 	.word	0x000006e0


	//----- nvinfo : EIATTR_CRS_STACK_SIZE
	.align		4
.L_65:
        /*0054*/ 	.byte	0x04, 0x1e
        /*0056*/ 	.short	(.L_67 - .L_66)
.L_66:
        /*0058*/ 	.word	0x00000000


	//----- nvinfo : EIATTR_CBANK_PARAM_SIZE
	.align		4
.L_67:
        /*005c*/ 	.byte	0x03, 0x19
        /*005e*/ 	.short	0x0034


	//----- nvinfo : EIATTR_PARAM_CBANK
	.align		4
        /*0060*/ 	.byte	0x04, 0x0a
        /*0062*/ 	.short	(.L_69 - .L_68)
	.align		4
.L_68:
        /*0064*/ 	.word	index@(.nv.constant0._Z11convergence6vertexPfi)
        /*0068*/ 	.short	0x0380
        /*006a*/ 	.short	0x0034


	//----- nvinfo : EIATTR_SW_WAR
	.align		4
.L_69:
        /*006c*/ 	.byte	0x04, 0x36
        /*006e*/ 	.short	(.L_71 - .L_70)
.L_70:
        /*0070*/ 	.word	0x00000008
.L_71:


//--------------------- .nv.info._Z20setPageranksFromNext6vertexi --------------------------
	.section	.nv.info._Z20setPageranksFromNext6vertexi,"",@"SHT_CUDA_INFO"
	.sectionflags	@""
	.align	4


	//----- nvinfo : EIATTR_CUDA_API_VERSION
	.align		4
        /*0000*/ 	.byte	0x04, 0x37
        /*0002*/ 	.short	(.L_73 - .L_72)
.L_72:
        /*0004*/ 	.word	0x00000082


	//----- nvinfo : EIATTR_KPARAM_INFO
	.align		4
.L_73:
        /*0008*/ 	.byte	0x04, 0x17
        /*000a*/ 	.short	(.L_75 - .L_74)
.L_74:
        /*000c*/ 	.word	0x00000000
        /*0010*/ 	.short	0x0001
        /*0012*/ 	.short	0x0028
        /*0014*/ 	.byte	0x00, 0xf0, 0x11, 0x00


	//----- nvinfo : EIATTR_KPARAM_INFO
	.align		4
.L_75:
        /*0018*/ 	.byte	0x04, 0x17
        /*001a*/ 	.short	(.L_77 - .L_76)
.L_76:
        /*001c*/ 	.word	0x00000000
        /*0020*/ 	.short	0x0000
        /*0022*/ 	.short	0x0000
        /*0024*/ 	.byte	0x00, 0xf0, 0xa1, 0x00


	//----- nvinfo : EIATTR_SPARSE_MMA_MASK
	.align		4
.L_77:
        /*0028*/ 	.byte	0x03, 0x50
        /*002a*/ 	.short	0x0000


	//----- nvinfo : EIATTR_MAXREG_COUNT
	.align		4
        /*002c*/ 	.byte	0x03, 0x1b
        /*002e*/ 	.short	0x00ff


	//----- nvinfo : EIATTR_MERCURY_ISA_VERSION
	.align		4
        /*0030*/ 	.byte	0x03, 0x5f
        /*0032*/ 	.short	0x0101


	//----- nvinfo : EIATTR_VRC_CTA_INIT_COUNT
	.align		4
        /*0034*/ 	.byte	0x02, 0x4a
	.zero		1
	.zero		1


	//----- nvinfo : EIATTR_EXIT_INSTR_OFFSETS
	.align		4
        /*0038*/ 	.byte	0x04, 0x1c
        /*003a*/ 	.short	(.L_79 - .L_78)


	//   ....[0]....
.L_78:
        /*003c*/ 	.word	0x00000070


	//   ....[1]....
        /*0040*/ 	.word	0x00000100


	//----- nvinfo : EIATTR_CBANK_PARAM_SIZE
	.align		4
.L_79:
        /*0044*/ 	.byte	0x03, 0x19
        /*0046*/ 	.short	0x002c


	//----- nvinfo : EIATTR_PARAM_CBANK
	.align		4
        /*0048*/ 	.byte	0x04, 0x0a
        /*004a*/ 	.short	(.L_81 - .L_80)
	.align		4
.L_80:
        /*004c*/ 	.word	index@(.nv.constant0._Z20setPageranksFromNext6vertexi)
        /*0050*/ 	.short	0x0380
        /*0052*/ 	.short	0x002c


	//----- nvinfo : EIATTR_SW_WAR
	.align		4
.L_81:
        /*0054*/ 	.byte	0x04, 0x36
        /*0056*/ 	.short	(.L_83 - .L_82)
.L_82:
        /*0058*/ 	.word	0x00000008
.L_83:


//--------------------- .nv.info._Z25finalPagerankForIteration6vertexif --------------------------
	.section	.nv.info._Z25finalPagerankForIteration6vertexif,"",@"SHT_CUDA_INFO"
	.sectionflags	@""
	.align	4


	//----- nvinfo : EIATTR_CUDA_API_VERSION
	.align		4
        /*0000*/ 	.byte	0x04, 0x37
        /*0002*/ 	.short	(.L_85 - .L_84)
.L_84:
        /*0004*/ 	.word	0x00000082


	//----- nvinfo : EIATTR_KPARAM_INFO
	.align		4
.L_85:
        /*0008*/ 	.byte	0x04, 0x17
        /*000a*/ 	.short	(.L_87 - .L_86)
.L_86:
        /*000c*/ 	.word	0x00000000
        /*0010*/ 	.short	0x0002
        /*0012*/ 	.short	0x002c
        /*0014*/ 	.byte	0x00, 0xf0, 0x11, 0x00


	//----- nvinfo : EIATTR_KPARAM_INFO
	.align		4
.L_87:
        /*0018*/ 	.byte	0x04, 0x17
        /*001a*/ 	.short	(.L_89 - .L_88)
.L_88:
        /*001c*/ 	.word	0x00000000
        /*0020*/ 	.short	0x0001
        /*0022*/ 	.short	0x0028
        /*0024*/ 	.byte	0x00, 0xf0, 0x11, 0x00


	//----- nvinfo : EIATTR_KPARAM_INFO
	.align		4
.L_89:
        /*0028*/ 	.byte	0x04, 0x17
        /*002a*/ 	.short	(.L_91 - .L_90)
.L_90:
        /*002c*/ 	.word	0x00000000
        /*0030*/ 	.short	0x0000
        /*0032*/ 	.short	0x0000
        /*0034*/ 	.byte	0x00, 0xf0, 0xa1, 0x00


	//----- nvinfo : EIATTR_SPARSE_MMA_MASK
	.align		4
.L_91:
        /*0038*/ 	.byte	0x03, 0x50
        /*003a*/ 	.short	0x0000


	//----- nvinfo : EIATTR_MAXREG_COUNT
	.align		4
        /*003c*/ 	.byte	0x03, 0x1b
        /*003e*/ 	.short	0x00ff


	//----- nvinfo : EIATTR_MERCURY_ISA_VERSION
	.align		4
        /*0040*/ 	.byte	0x03, 0x5f
        /*0042*/ 	.short	0x0101


	//----- nvinfo : EIATTR_VRC_CTA_INIT_COUNT
	.align		4
        /*0044*/ 	.byte	0x02, 0x4a
	.zero		1
	.zero		1


	//----- nvinfo : EIATTR_EXIT_INSTR_OFFSETS
	.align		4
        /*0048*/ 	.byte	0x04, 0x1c
        /*004a*/ 	.short	(.L_93 - .L_92)


	//   ....[0]....
.L_92:
        /*004c*/ 	.word	0x00000070


	//   ....[1]....
        /*0050*/ 	.word	0x00000270


	//----- nvinfo : EIATTR_CRS_STACK_SIZE
	.align		4
.L_93:
        /*0054*/ 	.byte	0x04, 0x1e
        /*0056*/ 	.short	(.L_95 - .L_94)
.L_94:
        /*0058*/ 	.word	0x00000000


	//----- nvinfo : EIATTR_CBANK_PARAM_SIZE
	.align		4
.L_95:
        /*005c*/ 	.byte	0x03, 0x19
        /*005e*/ 	.short	0x0030


	//----- nvinfo : EIATTR_PARAM_CBANK
	.align		4
        /*0060*/ 	.byte	0x04, 0x0a
        /*0062*/ 	.short	(.L_97 - .L_96)
	.align		4
.L_96:
        /*0064*/ 	.word	index@(.nv.constant0._Z25finalPagerankForIteration6vertexif)
        /*0068*/ 	.short	0x0380
        /*006a*/ 	.short	0x0030


	//----- nvinfo : EIATTR_SW_WAR
	.align		4
.L_97:
        /*006c*/ 	.byte	0x04, 0x36
        /*006e*/ 	.short	(.L_99 - .L_98)
.L_98:
        /*0070*/ 	.word	0x00000008
.L_99:


//--------------------- .nv.info._Z17addToNextPagerank6vertexPfi --------------------------
	.section	.nv.info._Z17addToNextPagerank6vertexPfi,"",@"SHT_CUDA_INFO"
	.sectionflags	@""
	.align	4


	//----- nvinfo : EIATTR_CUDA_API_VERSION
	.align		4
        /*0000*/ 	.byte	0x04, 0x37
        /*0002*/ 	.short	(.L_101 - .L_100)
.L_100:
        /*0004*/ 	.word	0x00000082


	//----- nvinfo : EIATTR_KPARAM_INFO
	.align		4
.L_101:
        /*0008*/ 	.byte	0x04, 0x17
        /*000a*/ 	.short	(.L_103 - .L_102)
.L_102:
        /*000c*/ 	.word	0x00000000
        /*0010*/ 	.short	0x0002
        /*0012*/ 	.short	0x0030
        /*0014*/ 	.byte	0x00, 0xf0, 0x11, 0x00


	//----- nvinfo : EIATTR_KPARAM_INFO
	.align		4
.L_103:
        /*0018*/ 	.byte	0x04, 0x17
        /*001a*/ 	.short	(.L_105 - .L_104)
.L_104:
        /*001c*/ 	.word	0x00000000
        /*0020*/ 	.short	0x0001
        /*0022*/ 	.short	0x0028
        /*0024*/ 	.byte	0x00, 0xf5, 0x21, 0x00


	//----- nvinfo : EIATTR_KPARAM_INFO
	.align		4
.L_105:
        /*0028*/ 	.byte	0x04, 0x17
        /*002a*/ 	.short	(.L_107 - .L_106)
.L_106:
        /*002c*/ 	.word	0x00000000
        /*0030*/ 	.short	0x0000
        /*0032*/ 	.short	0x0000
        /*0034*/ 	.byte	0x00, 0xf0, 0xa1, 0x00


	//----- nvinfo : EIATTR_SPARSE_MMA_MASK
	.align		4
.L_107:
        /*0038*/ 	.byte	0x03, 0x50
        /*003a*/ 	.short	0x0000


	//----- nvinfo : EIATTR_MAXREG_COUNT
	.align		4
        /*003c*/ 	.byte	0x03, 0x1b
        /*003e*/ 	.short	0x00ff


	//----- nvinfo : EIATTR_MERCURY_ISA_VERSION
	.align		4
        /*0040*/ 	.byte	0x03, 0x5f
        /*0042*/ 	.short	0x0101


	//----- nvinfo : EIATTR_VRC_CTA_INIT_COUNT
	.align		4
        /*0044*/ 	.byte	0x02, 0x4a
	.zero		1
	.zero		1


	//----- nvinfo : EIATTR_EXIT_INSTR_OFFSETS
	.align		4
        /*0048*/ 	.byte	0x04, 0x1c
        /*004a*/ 	.short	(.L_109 - .L_108)


	//   ....[0]....
.L_108:
        /*004c*/ 	.word	0x00000070


	//   ....[1]....
        /*0050*/ 	.word	0x00000390


	//   ....[2]....
        /*0054*/ 	.word	0x00000440


	//----- nvinfo : EIATTR_CRS_STACK_SIZE
	.align		4
.L_109:
        /*0058*/ 	.byte	0x04, 0x1e
        /*005a*/ 	.short	(.L_111 - .L_110)
.L_110:
        /*005c*/ 	.word	0x00000000


	//----- nvinfo : EIATTR_CBANK_PARAM_SIZE
	.align		4
.L_111:
        /*0060*/ 	.byte	0x03, 0x19
        /*0062*/ 	.short	0x0034


	//----- nvinfo : EIATTR_PARAM_CBANK
	.align		4
        /*0064*/ 	.byte	0x04, 0x0a
        /*0066*/ 	.short	(.L_113 - .L_112)
	.align		4
.L_112:
        /*0068*/ 	.word	index@(.nv.constant0._Z17addToNextPagerank6vertexPfi)
        /*006c*/ 	.short	0x0380
        /*006e*/ 	.short	0x0034


	//----- nvinfo : EIATTR_SW_WAR
	.align		4
.L_113:
        /*0070*/ 	.byte	0x04, 0x36
        /*0072*/ 	.short	(.L_115 - .L_114)
.L_114:
        /*0074*/ 	.word	0x00000008
.L_115:


//--------------------- .nv.info._Z19initializePageranks6vertexi --------------------------
	.section	.nv.info._Z19initializePageranks6vertexi,"",@"SHT_CUDA_INFO"
	.sectionflags	@""
	.align	4


	//----- nvinfo : EIATTR_CUDA_API_VERSION
	.align		4
        /*0000*/ 	.byte	0x04, 0x37
        /*0002*/ 	.short	(.L_117 - .L_116)
.L_116:
        /*0004*/ 	.word	0x00000082


	//----- nvinfo : EIATTR_KPARAM_INFO
	.align		4
.L_117:
        /*0008*/ 	.byte	0x04, 0x17
        /*000a*/ 	.short	(.L_119 - .L_118)
.L_118:
        /*000c*/ 	.word	0x00000000
        /*0010*/ 	.short	0x0001
        /*0012*/ 	.short	0x0028
        /*0014*/ 	.byte	0x00, 0xf0, 0x11, 0x00


	//----- nvinfo : EIATTR_KPARAM_INFO
	.align		4
.L_119:
        /*0018*/ 	.byte	0x04, 0x17
        /*001a*/ 	.short	(.L_121 - .L_120)
.L_120:
        /*001c*/ 	.word	0x00000000
        /*0020*/ 	.short	0x0000
        /*0022*/ 	.short	0x0000
        /*0024*/ 	.byte	0x00, 0xf0, 0xa1, 0x00


	//----- nvinfo : EIATTR_SPARSE_MMA_MASK
	.align		4
.L_121:
        /*0028*/ 	.byte	0x03, 0x50
        /*002a*/ 	.short	0x0000


	//----- nvinfo : EIATTR_MAXREG_COUNT
	.align		4
        /*002c*/ 	.byte	0x03, 0x1b
        /*002e*/ 	.short	0x00ff


	//----- nvinfo : EIATTR_MERCURY_ISA_VERSION
	.align		4
        /*0030*/ 	.byte	0x03, 0x5f
        /*0032*/ 	.short	0x0101


	//----- nvinfo : EIATTR_VRC_CTA_INIT_COUNT
	.align		4
        /*0034*/ 	.byte	0x02, 0x4a
	.zero		1
	.zero		1


	//----- nvinfo : EIATTR_EXIT_INSTR_OFFSETS
	.align		4
        /*0038*/ 	.byte	0x04, 0x1c
        /*003a*/ 	.short	(.L_123 - .L_122)


	//   ....[0]....
.L_122:
        /*003c*/ 	.word	0x00000070


	//   ....[1]....
        /*0040*/ 	.word	0x000001c0


	//----- nvinfo : EIATTR_CRS_STACK_SIZE
	.align		4
.L_123:
        /*0044*/ 	.byte	0x04, 0x1e
        /*0046*/ 	.short	(.L_125 - .L_124)
.L_124:
        /*0048*/ 	.word	0x00000000


	//----- nvinfo : EIATTR_CBANK_PARAM_SIZE
	.align		4
.L_125:
        /*004c*/ 	.byte	0x03, 0x19
        /*004e*/ 	.short	0x002c


	//----- nvinfo : EIATTR_PARAM_CBANK
	.align		4
        /*0050*/ 	.byte	0x04, 0x0a
        /*0052*/ 	.short	(.L_127 - .L_126)
	.align		4
.L_126:
        /*0054*/ 	.word	index@(.nv.constant0._Z19initializePageranks6vertexi)
        /*0058*/ 	.short	0x0380
        /*005a*/ 	.short	0x002c


	//----- nvinfo : EIATTR_SW_WAR
	.align		4
.L_127:
        /*005c*/ 	.byte	0x04, 0x36
        /*005e*/ 	.short	(.L_129 - .L_128)
.L_128:
        /*0060*/ 	.word	0x00000008
.L_129:


//--------------------- .nv.callgraph             --------------------------
	.section	.nv.callgraph,"",@"SHT_CUDA_CALLGRAPH"
	.align	4
	.sectionentsize	8
	.align		4
        /*0000*/ 	.word	0x00000000
	.align		4
        /*0004*/ 	.word	0xffffffff
	.align		4
        /*0008*/ 	.word	0x00000000
	.align		4
        /*000c*/ 	.word	0xfffffffe
	.align		4
        /*0010*/ 	.word	0x00000000
	.align		4
        /*0014*/ 	.word	0xfffffffd
	.align		4
        /*0018*/ 	.word	0x00000000
	.align		4
        /*001c*/ 	.word	0xfffffffc


//--------------------- .text._Z14getConvergencePfS_ --------------------------
	.section	.text._Z14getConvergencePfS_,"ax",@progbits
	.align	128
        .global         _Z14getConvergencePfS_
        .type           _Z14getConvergencePfS_,@function
        .size           _Z14getConvergencePfS_,(.L_x_52 - _Z14getConvergencePfS_)
        .other          _Z14getConvergencePfS_,@"STO_CUDA_ENTRY STV_DEFAULT"
_Z14getConvergencePfS_:
.text._Z14getConvergencePfS_:
[----:B------:R-:W-:Y:S01]  /*0000*/  LDC R1, c[0x0][0x37c] ;  /* 0x0000df00ff017b82 */ /* 0x000fe20000000800 */
[----:B------:R-:W0:Y:S07]  /*0010*/  S2R R9, SR_TID.X ;  /* 0x0000000000097919 */ /* 0x000e2e0000002100 */
[----:B------:R-:W1:Y:S01]  /*0020*/  LDC.64 R6, c[0x0][0x380] ;  /* 0x0000e000ff067b82 */ /* 0x000e620000000a00 */
[----:B------:R-:W2:Y:S01]  /*0030*/  LDCU.64 UR4, c[0x0][0x358] ;  /* 0x00006b00ff0477ac */ /* 0x000ea20008000a00 */
[----:B------:R-:W-:Y:S06]  /*0040*/  BSSY.RECONVERGENT B0, `(.L_x_0) ;  /* 0x000000e000007945 */ /* 0x000fec0003800200 */
[----:B------:R-:W3:Y:S01]  /*0050*/  LDC.64 R2, c[0x0][0x380] ;  /* 0x0000e000ff027b82 */ /* 0x000ee20000000a00 */
[C---:B0-----:R-:W-:Y:S01]  /*0060*/  LOP3.LUT R0, R9.reuse, 0x1, RZ, 0xc0, !PT ;  /* 0x0000000109007812 */ /* 0x041fe200078ec0ff */
[----:B------:R-:W-:-:S02]  /*0070*/  VIADD R8, R9, 0x1 ;  /* 0x0000000109087836 */ /* 0x000fc40000000000 */
[----:B-1----:R-:W-:Y:S01]  /*0080*/  IMAD.WIDE.U32 R4, R9, 0x4, R6 ;  /* 0x0000000409047825 */ /* 0x002fe200078e0006 */
[----:B------:R-:W-:Y:S02]  /*0090*/  ISETP.NE.U32.AND P0, PT, R0, 0x1, PT ;  /* 0x000000010000780c */ /* 0x000fe40003f05070 */
[----:B------:R-:W-:-:S11]  /*00a0*/  LOP3.LUT P6, RZ, R8, 0x3, RZ, 0xc0, !PT ;  /* 0x0000000308ff7812 */ /* 0x000fd600078cc0ff */
[----:B--23--:R-:W-:Y:S05]  /*00b0*/  @P0 BRA `(.L_x_1) ;  /* 0x0000000000180947 */ /* 0x00cfea0003800000 */
[----:B------:R-:W-:-:S05]  /*00c0*/  IADD3 R9, PT, PT, R9, -0x1, RZ ;  /* 0xffffffff09097810 */ /* 0x000fca0007ffe0ff */
[----:B------:R-:W-:Y:S02]  /*00d0*/  IMAD.WIDE.U32 R6, R9, 0x4, R6 ;  /* 0x0000000409067825 */ /* 0x000fe400078e0006 */
[----:B------:R-:W2:Y:S04]  /*00e0*/  LDG.E R9, desc[UR4][R4.64] ;  /* 0x0000000404097981 */ /* 0x000ea8000c1e1900 */
[----:B------:R-:W2:Y:S02]  /*00f0*/  LDG.E R6, desc[UR4][R6.64] ;  /* 0x0000000406067981 */ /* 0x000ea4000c1e1900 */
[----:B--2---:R-:W-:-:S05]  /*0100*/  FADD R9, R6, R9 ;  /* 0x0000000906097221 */ /* 0x004fca0000000000 */
[----:B------:R0:W-:Y:S02]  /*0110*/  STG.E desc[UR4][R4.64], R9 ;  /* 0x0000000904007986 */ /* 0x0001e4000c101904 */
.L_x_1:
[----:B------:R-:W-:Y:S05]  /*0120*/  BSYNC.RECONVERGENT B0 ;  /* 0x0000000000007941 */ /* 0x000fea0003800200 */
.L_x_0:
[----:B------:R-:W-:Y:S01]  /*0130*/  BAR.SYNC.DEFER_BLOCKING 0x0 ;  /* 0x0000000000007b1d */ /* 0x000fe20000010000 */
[C---:B------:R-:W-:Y:S02]  /*0140*/  LOP3.LUT P3, RZ, R8.reuse, 0xf, RZ, 0xc0, !PT ;  /* 0x0000000f08ff7812 */ /* 0x040fe4000786c0ff */
[C---:B------:R-:W-:Y:S02]  /*0150*/  LOP3.LUT P0, RZ, R8.reuse, 0x7, RZ, 0xc0, !PT ;  /* 0x0000000708ff7812 */ /* 0x040fe4000780c0ff */
[----:B------:R-:W-:Y:S01]  /*0160*/  P2R R0, PR, RZ, 0x8 ;  /* 0x00000008ff007803 */ /* 0x000fe20000000000 */
[----:B------:R-:W-:Y:S01]  /*0170*/  BSSY.RECONVERGENT B0, `(.L_x_2) ;  /* 0x000000b000007945 */ /* 0x000fe20003800200 */
[C---:B------:R-:W-:Y:S02]  /*0180*/  LOP3.LUT P1, RZ, R8.reuse, 0x1f, RZ, 0xc0, !PT ;  /* 0x0000001f08ff7812 */ /* 0x040fe4000782c0ff */
[C---:B------:R-:W-:Y:S02]  /*0190*/  LOP3.LUT P2, RZ, R8.reuse, 0x3f, RZ, 0xc0, !PT ;  /* 0x0000003f08ff7812 */ /* 0x040fe4000784c0ff */
[----:B------:R-:W-:-:S02]  /*01a0*/  LOP3.LUT P3, RZ, R8, 0x7f, RZ, 0xc0, !PT ;  /* 0x0000007f08ff7812 */ /* 0x000fc4000786c0ff */
[C---:B------:R-:W-:Y:S02]  /*01b0*/  LOP3.LUT P4, RZ, R8.reuse, 0xff, RZ, 0xc0, !PT ;  /* 0x000000ff08ff7812 */ /* 0x040fe4000788c0ff */
[----:B------:R-:W-:Y:S01]  /*01c0*/  LOP3.LUT P5, RZ, R8, 0x1ff, RZ, 0xc0, !PT ;  /* 0x000001ff08ff7812 */ /* 0x000fe200078ac0ff */
[----:B------:R-:W-:-:S12]  /*01d0*/  @P6 BRA `(.L_x_3) ;  /* 0x0000000000106947 */ /* 0x000fd80003800000 */
[----:B------:R-:W2:Y:S04]  /*01e0*/  LDG.E R0, desc[UR4][R4.64+-0x8] ;  /* 0xfffff80404007981 */ /* 0x000ea8000c1e1900 */
[----:B------:R-:W2:Y:S02]  /*01f0*/  LDG.E R7, desc[UR4][R4.64] ;  /* 0x0000000404077981 */ /* 0x000ea4000c1e1900 */
[----:B--2---:R-:W-:-:S05]  /*0200*/  FADD R7, R0, R7 ;  /* 0x0000000700077221 */ /* 0x004fca0000000000 */
[----:B------:R1:W-:Y:S02]  /*0210*/  STG.E desc[UR4][R4.64], R7 ;  /* 0x0000000704007986 */ /* 0x0003e4000c101904 */
.L_x_3:
[----:B------:R-:W-:Y:S05]  /*0220*/  BSYNC.RECONVERGENT B0 ;  /* 0x0000000000007941 */ /* 0x000fea0003800200 */
.L_x_2:
[----:B------:R-:W-:Y:S01]  /*0230*/  BAR.SYNC.DEFER_BLOCKING 0x0 ;  /* 0x0000000000007b1d */ /* 0x000fe20000010000 */
[----:B------:R-:W-:-:S05]  /*0240*/  LOP3.LUT P6, RZ, R8, 0x3ff, RZ, 0xc0, !PT ;  /* 0x000003ff08ff7812 */ /* 0x000fca00078cc0ff */
[----:B------:R-:W-:Y:S04]  /*0250*/  BSSY.RECONVERGENT B0, `(.L_x_4) ;  /* 0x0000006000007945 */ /* 0x000fe80003800200 */
[----:B------:R-:W-:Y:S05]  /*0260*/  @P0 BRA `(.L_x_5) ;  /* 0x0000000000100947 */ /* 0x000fea0003800000 */
[----:B------:R-:W2:Y:S04]  /*0270*/  LDG.E R0, desc[UR4][R4.64+-0x10] ;  /* 0xfffff00404007981 */ /* 0x000ea8000c1e1900 */
[----:B-1----:R-:W2:Y:S02]  /*0280*/  LDG.E R7, desc[UR4][R4.64] ;  /* 0x0000000404077981 */ /* 0x002ea4000c1e1900 */
[----:B--2---:R-:W-:-:S05]  /*0290*/  FADD R7, R0, R7 ;  /* 0x0000000700077221 */ /* 0x004fca0000000000 */
[----:B------:R2:W-:Y:S02]  /*02a0*/  STG.E desc[UR4][R4.64], R7 ;  /* 0x0000000704007986 */ /* 0x0005e4000c101904 */
.L_x_5:
[----:B------:R-:W-:Y:S05]  /*02b0*/  BSYNC.RECONVERGENT B0 ;  /* 0x0000000000007941 */ /* 0x000fea0003800200 */
.L_x_4:
[----:B------:R-:W-:Y:S01]  /*02c0*/  BAR.SYNC.DEFER_BLOCKING 0x0 ;  /* 0x0000000000007b1d */ /* 0x000fe20000010000 */
[----:B------:R-:W-:-:S05]  /*02d0*/  LOP3.LUT P0, RZ, R8, 0xf, RZ, 0xc0, !PT ;  /* 0x0000000f08ff7812 */ /* 0x000fca000780c0ff */
[----:B------:R-:W-:Y:S08]  /*02e0*/  BSSY.RECONVERGENT B0, `(.L_x_6) ;  /* 0x0000006000007945 */ /* 0x000ff00003800200 */
[----:B------:R-:W-:Y:S05]  /*02f0*/  @P0 BRA `(.L_x_7) ;  /* 0x0000000000100947 */ /* 0x000fea0003800000 */
[----:B------:R-:W3:Y:S04]  /*0300*/  LDG.E R0, desc[UR4][R4.64+-0x20] ;  /* 0xffffe00404007981 */ /* 0x000ee8000c1e1900 */
[----:B-12---:R-:W3:Y:S02]  /*0310*/  LDG.E R7, desc[UR4][R4.64] ;  /* 0x0000000404077981 */ /* 0x006ee4000c1e1900 */
[----:B---3--:R-:W-:-:S05]  /*0320*/  FADD R7, R0, R7 ;  /* 0x0000000700077221 */ /* 0x008fca0000000000 */
[----:B------:R3:W-:Y:S02]  /*0330*/  STG.E desc[UR4][R4.64], R7 ;  /* 0x0000000704007986 */ /* 0x0007e4000c101904 */
.L_x_7:
[----:B------:R-:W-:Y:S05]  /*0340*/  BSYNC.RECONVERGENT B0 ;  /* 0x0000000000007941 */ /* 0x000fea0003800200 */
.L_x_6:
[----:B------:R-:W-:Y:S06]  /*0350*/  BAR.SYNC.DEFER_BLOCKING 0x0 ;  /* 0x0000000000007b1d */ /* 0x000fec0000010000 */
[----:B------:R-:W-:Y:S04]  /*0360*/  BSSY.RECONVERGENT B0, `(.L_x_8) ;  /* 0x0000006000007945 */ /* 0x000fe80003800200 */
[----:B------:R-:W-:Y:S05]  /*0370*/  @P1 BRA `(.L_x_9) ;  /* 0x0000000000101947 */ /* 0x000fea0003800000 */
[----:B------:R-:W4:Y:S04]  /*0380*/  LDG.E R0, desc[UR4][R4.64+-0x40] ;  /* 0xffffc00404007981 */ /* 0x000f28000c1e1900 */
[----:B-123--:R-:W4:Y:S02]  /*0390*/  LDG.E R7, desc[UR4][R4.64] ;  /* 0x0000000404077981 */ /* 0x00ef24000c1e1900 */
[----:B----4-:R-:W-:-:S05]  /*03a0*/  FADD R7, R0, R7 ;  /* 0x0000000700077221 */ /* 0x010fca0000000000 */
[----:B------:R4:W-:Y:S02]  /*03b0*/  STG.E desc[UR4][R4.64], R7 ;  /* 0x0000000704007986 */ /* 0x0009e4000c101904 */
.L_x_9:
[----:B------:R-:W-:Y:S05]  /*03c0*/  BSYNC.RECONVERGENT B0 ;  /* 0x0000000000007941 */ /* 0x000fea0003800200 */
.L_x_8:
[----:B------:R-:W-:Y:S06]  /*03d0*/  BAR.SYNC.DEFER_BLOCKING 0x0 ;  /* 0x0000000000007b1d */ /* 0x000fec0000010000 */
[----:B------:R-:W-:Y:S04]  /*03e0*/  BSSY.RECONVERGENT B0, `(.L_x_10) ;  /* 0x0000006000007945 */ /* 0x000fe80003800200 */
[----:B------:R-:W-:Y:S05]  /*03f0*/  @P2 BRA `(.L_x_11) ;  /* 0x0000000000102947 */ /* 0x000fea0003800000 */
[----:B------:R-:W5:Y:S04]  /*0400*/  LDG.E R0, desc[UR4][R4.64+-0x80] ;  /* 0xffff800404007981 */ /* 0x000f68000c1e1900 */
[----:B-1234-:R-:W5:Y:S02]  /*0410*/  LDG.E R7, desc[UR4][R4.64] ;  /* 0x0000000404077981 */ /* 0x01ef64000c1e1900 */
[----:B-----5:R-:W-:-:S05]  /*0420*/  FADD R7, R0, R7 ;  /* 0x0000000700077221 */ /* 0x020fca0000000000 */
[----:B------:R1:W-:Y:S02]  /*0430*/  STG.E desc[UR4][R4.64], R7 ;  /* 0x0000000704007986 */ /* 0x0003e4000c101904 */
.L_x_11:
[----:B------:R-:W-:Y:S05]  /*0440*/  BSYNC.RECONVERGENT B0 ;  /* 0x0000000000007941 */ /* 0x000fea0003800200 */
.L_x_10:
[----:B------:R-:W-:Y:S06]  /*0450*/  BAR.SYNC.DEFER_BLOCKING 0x0 ;  /* 0x0000000000007b1d */ /* 0x000fec0000010000 */
[----:B------:R-:W-:Y:S04]  /*0460*/  BSSY.RECONVERGENT B0, `(.L_x_12) ;  /* 0x0000006000007945 */ /* 0x000fe80003800200 */
[----:B------:R-:W-:Y:S05]  /*0470*/  @P3 BRA `(.L_x_13) ;  /* 0x0000000000103947 */ /* 0x000fea0003800000 */
[----:B------:R-:W5:Y:S04]  /*0480*/  LDG.E R0, desc[UR4][R4.64+-0x100] ;  /* 0xffff000404007981 */ /* 0x000f68000c1e1900 */
[----:B-1234-:R-:W5:Y:S02]  /*0490*/  LDG.E R7, desc[UR4][R4.64] ;  /* 0x0000000404077981 */ /* 0x01ef64000c1e1900 */
[----:B-----5:R-:W-:-:S05]  /*04a0*/  FADD R7, R0, R7 ;  /* 0x0000000700077221 */ /* 0x020fca0000000000 */
[----:B------:R1:W-:Y:S02]  /*04b0*/  STG.E desc[UR4][R4.64], R7 ;  /* 0x0000000704007986 */ /* 0x0003e4000c101904 */
.L_x_13:
[----:B------:R-:W-:Y:S05]  /*04c0*/  BSYNC.RECONVERGENT B0 ;  /* 0x0000000000007941 */ /* 0x000fea0003800200 */
.L_x_12:
[----:B------:R-:W-:Y:S06]  /*04d0*/  BAR.SYNC.DEFER_BLOCKING 0x0 ;  /* 0x0000000000007b1d */ /* 0x000fec0000010000 */
[----:B------:R-:W-:Y:S04]  /*04e0*/  BSSY.RECONVERGENT B0, `(.L_x_14) ;  /* 0x0000006000007945 */ /* 0x000fe80003800200 */
[----:B------:R-:W-:Y:S05]  /*04f0*/  @P4 BRA `(.L_x_15) ;  /* 0x0000000000104947 */ /* 0x000fea0003800000 */
[----:B------:R-:W5:Y:S04]  /*0500*/  LDG.E R0, desc[UR4][R4.64+-0x200] ;  /* 0xfffe000404007981 */ /* 0x000f68000c1e1900 */
[----:B-1234-:R-:W5:Y:S02]  /*0510*/  LDG.E R7, desc[UR4][R4.64] ;  /* 0x0000000404077981 */ /* 0x01ef64000c1e1900 */
[----:B-----5:R-:W-:-:S05]  /*0520*/  FADD R7, R0, R7 ;  /* 0x0000000700077221 */ /* 0x020fca0000000000 */
[----:B------:R1:W-:Y:S02]  /*0530*/  STG.E desc[UR4][R4.64], R7 ;  /* 0x0000000704007986 */ /* 0x0003e4000c101904 */
.L_x_15:
[----:B------:R-:W-:Y:S05]  /*0540*/  BSYNC.RECONVERGENT B0 ;  /* 0x0000000000007941 */ /* 0x000fea0003800200 */
.L_x_14:
[----:B------:R-:W-:Y:S06]  /*0550*/  BAR.SYNC.DEFER_BLOCKING 0x0 ;  /* 0x0000000000007b1d */ /* 0x000fec0000010000 */
[----:B------:R-:W-:Y:S04]  /*0560*/  BSSY.RECONVERGENT B0, `(.L_x_16) ;  /* 0x0000006000007945 */ /* 0x000fe80003800200 */
[----:B------:R-:W-:Y:S05]  /*0570*/  @P5 BRA `(.L_x_17) ;  /* 0x0000000000105947 */ /* 0x000fea0003800000 */
[----:B------:R-:W5:Y:S04]  /*0580*/  LDG.E R0, desc[UR4][R4.64+-0x400] ;  /* 0xfffc000404007981 */ /* 0x000f68000c1e1900 */
[----:B-1234-:R-:W5:Y:S02]  /*0590*/  LDG.E R7, desc[UR4][R4.64] ;  /* 0x0000000404077981 */ /* 0x01ef64000c1e1900 */
[----:B-----5:R-:W-:-:S05]  /*05a0*/  FADD R7, R0, R7 ;  /* 0x0000000700077221 */ /* 0x020fca0000000000 */
[----:B------:R1:W-:Y:S02]  /*05b0*/  STG.E desc[UR4][R4.64], R7 ;  /* 0x0000000704007986 */ /* 0x0003e4000c101904 */
.L_x_17:
[----:B------:R-:W-:Y:S05]  /*05c0*/  BSYNC.RECONVERGENT B0 ;  /* 0x0000000000007941 */ /* 0x000fea0003800200 */
.L_x_16:
[----:B------:R-:W-:Y:S06]  /*05d0*/  BAR.SYNC.DEFER_BLOCKING 0x0 ;  /* 0x0000000000007b1d */ /* 0x000fec0000010000 */
[----:B------:R-:W-:Y:S04]  /*05e0*/  BSSY.RECONVERGENT B0, `(.L_x_18) ;  /* 0x0000006000007945 */ /* 0x000fe80003800200 */
[----:B------:R-:W-:Y:S05]  /*05f0*/  @P6 BRA `(.L_x_19) ;  /* 0x0000000000106947 */ /* 0x000fea0003800000 */
[----:B------:R-:W5:Y:S04]  /*0600*/  LDG.E R0, desc[UR4][R4.64+-0x800] ;  /* 0xfff8000404007981 */ /* 0x000f68000c1e1900 */
[----:B-1234-:R-:W5:Y:S02]  /*0610*/  LDG.E R7, desc[UR4][R4.64] ;  /* 0x0000000404077981 */ /* 0x01ef64000c1e1900 */
[----:B-----5:R-:W-:-:S05]  /*0620*/  FADD R7, R0, R7 ;  /* 0x0000000700077221 */ /* 0x020fca0000000000 */
[----:B------:R1:W-:Y:S02]  /*0630*/  STG.E desc[UR4][R4.64], R7 ;  /* 0x0000000704007986 */ /* 0x0003e4000c101904 */
.L_x_19:
[----:B------:R-:W-:Y:S05]  /*0640*/  BSYNC.RECONVERGENT B0 ;  /* 0x0000000000007941 */ /* 0x000fea0003800200 */
.L_x_18:
[----:B------:R-:W-:Y:S06]  /*0650*/  BAR.SYNC.DEFER_BLOCKING 0x0 ;  /* 0x0000000000007b1d */ /* 0x000fec0000010000 */
[----:B------:R-:W5:Y:S02]  /*0660*/  LDG.E R3, desc[UR4][R2.64+0xffc] ;  /* 0x000ffc0402037981 */ /* 0x000f64000c1e1900 */
[----:B01234-:R-:W5:Y:S02]  /*0670*/  LDC.64 R4, c[0x0][0x388] ;  /* 0x0000e200ff047b82 */ /* 0x01ff640000000a00 */
[----:B-----5:R-:W-:Y:S01]  /*0680*/  STG.E desc[UR4][R4.64], R3 ;  /* 0x0000000304007986 */ /* 0x020fe2000c101904 */
[----:B------:R-:W-:Y:S05]  /*0690*/  EXIT ;  /* 0x000000000000794d */ /* 0x000fea0003800000 */
.L_x_20:
[----:B------:R-:W-:-:S00]  /*06a0*/  BRA `(.L_x_20) ;  /* 0xfffffffc00fc7947 */ /* 0x000fc0000383ffff */
[----:B------:R-:W-:-:S00]  /*06b0*/  NOP ;  /* 0x0000000000007918 */ /* 0x000fc00000000000 */
        /* <DEDUP_REMOVED lines=12> */
.L_x_52:


//--------------------- .text._Z11convergence6vertexPfi --------------------------
	.section	.text._Z11convergence6vertexPfi,"ax",@progbits
	.align	128
        .global         _Z11convergence6vertexPfi
        .type           _Z11convergence6vertexPfi,@function
        .size           _Z11convergence6vertexPfi,(.L_x_53 - _Z11convergence6vertexPfi)
        .other          _Z11convergence6vertexPfi,@"STO_CUDA_ENTRY STV_DEFAULT"
_Z11convergence6vertexPfi:
.text._Z11convergence6vertexPfi:
[----:B------:R-:W-:Y:S01]  /*0000*/  LDC R1, c[0x0][0x37c] ;  /* 0x0000df00ff017b82 */ /* 0x000fe20000000800 */
[----:B------:R-:W0:Y:S01]  /*0010*/  S2R R0, SR_CTAID.X ;  /* 0x0000000000007919 */ /* 0x000e220000002500 */
[----:B------:R-:W0:Y:S06]  /*0020*/  LDCU UR4, c[0x0][0x360] ;  /* 0x00006c00ff0477ac */ /* 0x000e2c0008000800 */
[----:B------:R-:W1:Y:S01]  /*0030*/  S2UR UR5, SR_CgaCtaId ;  /* 0x00000000000579c3 */ /* 0x000e620000008800 */
[----:B------:R-:W-:Y:S01]  /*0040*/  BSSY.RECONVERGENT B0, `(.L_x_21) ;  /* 0x0000026000007945 */ /* 0x000fe20003800200 */
[----:B------:R-:W0:Y:S01]  /*0050*/  S2R R3, SR_TID.X ;  /* 0x0000000000037919 */ /* 0x000e220000002100 */
[----:B------:R-:W2:Y:S01]  /*0060*/  LDCU.64 UR6, c[0x0][0x358] ;  /* 0x00006b00ff0677ac */ /* 0x000ea20008000a00 */
[----:B------:R-:W3:Y:S01]  /*0070*/  LDCU UR8, c[0x0][0x3b0] ;  /* 0x00007600ff0877ac */ /* 0x000ee20008000800 */
[----:B0-----:R-:W-:Y:S01]  /*0080*/  IMAD R13, R0, UR4, R3 ;  /* 0x00000004000d7c24 */ /* 0x001fe2000f8e0203 */
[----:B------:R-:W-:-:S02]  /*0090*/  UMOV UR4, 0x400 ;  /* 0x0000040000047882 */ /* 0x000fc40000000000 */
[----:B-1----:R-:W-:Y:S02]  /*00a0*/  ULEA UR4, UR5, UR4, 0x18 ;  /* 0x0000000405047291 */ /* 0x002fe4000f8ec0ff */
[----:B------:R-:W-:-:S04]  /*00b0*/  ISETP.GT.AND P0, PT, R13, 0x3ff, PT ;  /* 0x000003ff0d00780c */ /* 0x000fc80003f04270 */
[----:B------:R-:W-:-:S09]  /*00c0*/  LEA R2, R3, UR4, 0x2 ;  /* 0x0000000403027c11 */ /* 0x000fd2000f8e10ff */
[----:B------:R-:W0:Y:S02]  /*00d0*/  @!P0 LDC.64 R4, c[0x0][0x3a8] ;  /* 0x0000ea00ff048b82 */ /* 0x000e240000000a00 */
[----:B0-----:R-:W-:-:S05]  /*00e0*/  @!P0 IMAD.WIDE R4, R13, 0x4, R4 ;  /* 0x000000040d048825 */ /* 0x001fca00078e0204 */
[----:B--2---:R0:W-:Y:S01]  /*00f0*/  @!P0 STG.E desc[UR6][R4.64], RZ ;  /* 0x000000ff04008986 */ /* 0x0041e2000c101906 */
[----:B---3--:R-:W-:-:S13]  /*0100*/  ISETP.GE.AND P0, PT, R13, UR8, PT ;  /* 0x000000080d007c0c */ /* 0x008fda000bf06270 */
[----:B0-----:R-:W-:Y:S05]  /*0110*/  @P0 BRA `(.L_x_22) ;  /* 0x00000000005c0947 */ /* 0x001fea0003800000 */
[----:B------:R-:W0:Y:S08]  /*0120*/  LDC R8, c[0x0][0x370] ;  /* 0x0000dc00ff087b82 */ /* 0x000e300000000800 */
[----:B------:R-:W1:Y:S08]  /*0130*/  LDC.64 R4, c[0x0][0x390] ;  /* 0x0000e400ff047b82 */ /* 0x000e700000000a00 */
[----:B------:R-:W2:Y:S01]  /*0140*/  LDC.64 R6, c[0x0][0x388] ;  /* 0x0000e200ff067b82 */ /* 0x000ea20000000a00 */
[----:B0-----:R-:W-:-:S04]  /*0150*/  LEA R11, R8, R13, 0xa ;  /* 0x0000000d080b7211 */ /* 0x001fc800078e50ff */
[----:B------:R-:W-:-:S13]  /*0160*/  ISETP.GE.U32.AND P0, PT, R11, UR8, PT ;  /* 0x000000080b007c0c */ /* 0x000fda000bf06070 */
[----:B-1----:R-:W-:-:S04]  /*0170*/  @!P0 IMAD.WIDE.U32 R8, R11, 0x4, R4 ;  /* 0x000000040b088825 */ /* 0x002fc800078e0004 */
[----:B--2---:R-:W-:Y:S02]  /*0180*/  @!P0 IMAD.WIDE.U32 R10, R11, 0x4, R6 ;  /* 0x000000040b0a8825 */ /* 0x004fe400078e0006 */
[----:B------:R-:W2:Y:S02]  /*0190*/  @!P0 LDG.E R8, desc[UR6][R8.64] ;  /* 0x0000000608088981 */ /* 0x000ea4000c1e1900 */
[C---:B------:R-:W-:Y:S02]  /*01a0*/  IMAD.WIDE R4, R13.reuse, 0x4, R4 ;  /* 0x000000040d047825 */ /* 0x040fe400078e0204 */
[----:B------:R-:W2:Y:S02]  /*01b0*/  @!P0 LDG.E R11, desc[UR6][R10.64] ;  /* 0x000000060a0b8981 */ /* 0x000ea4000c1e1900 */
[----:B------:R-:W-:Y:S02]  /*01c0*/  IMAD.WIDE R6, R13, 0x4, R6 ;  /* 0x000000040d067825 */ /* 0x000fe400078e0206 */
[----:B------:R-:W3:Y:S04]  /*01d0*/  LDG.E R4, desc[UR6][R4.64] ;  /* 0x0000000604047981 */ /* 0x000ee8000c1e1900 */
[----:B------:R-:W3:Y:S01]  /*01e0*/  LDG.E R7, desc[UR6][R6.64] ;  /* 0x0000000606077981 */ /* 0x000ee2000c1e1900 */
[----:B------:R-:W-:-:S02]  /*01f0*/  HFMA2 R13, -RZ, RZ, 0, 0 ;  /* 0x00000000ff0d7431 */ /* 0x000fc400000001ff */
[----:B--2---:R-:W-:-:S05]  /*0200*/  @!P0 FADD R13, R8, -R11 ;  /* 0x8000000b080d8221 */ /* 0x004fca0000000000 */
[C---:B------:R-:W-:Y:S01]  /*0210*/  FSETP.GEU.AND P1, PT, R13.reuse, RZ, PT ;  /* 0x000000ff0d00720b */ /* 0x040fe20003f2e000 */
[C---:B---3--:R-:W-:Y:S01]  /*0220*/  FADD R12, R4.reuse, -R7 ;  /* 0x80000007040c7221 */ /* 0x048fe20000000000 */
[----:B------:R-:W-:Y:S02]  /*0230*/  FSETP.GEU.AND P0, PT, R4, R7, PT ;  /* 0x000000070400720b */ /* 0x000fe40003f0e000 */
[----:B------:R-:W-:Y:S02]  /*0240*/  FSEL R13, -R13, R13, !P1 ;  /* 0x0000000d0d0d7208 */ /* 0x000fe40004800100 */
[----:B------:R-:W-:-:S05]  /*0250*/  FSEL R12, -R12, R12, !P0 ;  /* 0x0000000c0c0c7208 */ /* 0x000fca0004000100 */
[----:B------:R-:W-:-:S05]  /*0260*/  FADD R13, R12, R13 ;  /* 0x0000000d0c0d7221 */ /* 0x000fca0000000000 */
[----:B------:R1:W-:Y:S01]  /*0270*/  STS [R2], R13 ;  /* 0x0000000d02007388 */ /* 0x0003e20000000800 */
[----:B------:R-:W-:Y:S05]  /*0280*/  BRA `(.L_x_23) ;  /* 0x0000000000047947 */ /* 0x000fea0003800000 */
.L_x_22:
[----:B------:R0:W-:Y:S02]  /*0290*/  STS [R2], RZ ;  /* 0x000000ff02007388 */ /* 0x0001e40000000800 */
.L_x_23:
[----:B------:R-:W-:Y:S05]  /*02a0*/  BSYNC.RECONVERGENT B0 ;  /* 0x0000000000007941 */ /* 0x000fea0003800200 */
.L_x_21:
[----:B------:R-:W-:Y:S01]  /*02b0*/  BAR.SYNC.DEFER_BLOCKING 0x0 ;  /* 0x0000000000007b1d */ /* 0x000fe20000010000 */
[C---:B------:R-:W-:Y:S02]  /*02c0*/  LOP3.LUT R4, R3.reuse, 0x1, RZ, 0xc0, !PT ;  /* 0x0000000103047812 */ /* 0x040fe400078ec0ff */
[----:B------:R-:W-:Y:S02]  /*02d0*/  IADD3 R3, PT, PT, R3, 0x1, RZ ;  /* 0x0000000103037810 */ /* 0x000fe40007ffe0ff */
[----:B------:R-:W-:Y:S02]  /*02e0*/  ISETP.NE.U32.AND P1, PT, R4, 0x1, PT ;  /* 0x000000010400780c */ /* 0x000fe40003f25070 */
[----:B------:R-:W-:-:S11]  /*02f0*/  LOP3.LUT P0, RZ, R3, 0x3, RZ, 0xc0, !PT ;  /* 0x0000000303ff7812 */ /* 0x000fd6000780c0ff */
[----:B------:R-:W-:Y:S04]  /*0300*/  @!P1 LDS R4, [R2+-0x4] ;  /* 0xfffffc0002049984 */ /* 0x000fe80000000800 */
[----:B------:R-:W2:Y:S02]  /*0310*/  @!P1 LDS R5, [R2] ;  /* 0x0000000002059984 */ /* 0x000ea40000000800 */
[----:B--2---:R-:W-:-:S05]  /*0320*/  @!P1 FADD R5, R4, R5 ;  /* 0x0000000504059221 */ /* 0x004fca0000000000 */
[----:B------:R-:W-:Y:S01]  /*0330*/  @!P1 STS [R2], R5 ;  /* 0x0000000502009388 */ /* 0x000fe20000000800 */
[----:B------:R-:W-:Y:S01]  /*0340*/  BAR.SYNC.DEFER_BLOCKING 0x0 ;  /* 0x0000000000007b1d */ /* 0x000fe20000010000 */
[----:B------:R-:W-:-:S05]  /*0350*/  LOP3.LUT P1, RZ, R3, 0x7, RZ, 0xc0, !PT ;  /* 0x0000000703ff7812 */ /* 0x000fca000782c0ff */
        /* <DEDUP_REMOVED lines=46> */
[----:B------:R-:W-:Y:S06]  /*0640*/  BAR.SYNC.DEFER_BLOCKING 0x0 ;  /* 0x0000000000007b1d */ /* 0x000fec0000010000 */
[----:B------:R-:W-:Y:S04]  /*0650*/  @!P0 LDS R3, [R2+-0x800] ;  /* 0xfff8000002038984 */ /* 0x000fe80000000800 */
[----:B------:R-:W2:Y:S02]  /*0660*/  @!P0 LDS R4, [R2] ;  /* 0x0000000002048984 */ /* 0x000ea40000000800 */
[----:B--2---:R-:W-:-:S02]  /*0670*/  @!P0 FADD R3, R3, R4 ;  /* 0x0000000403038221 */ /* 0x004fc40000000000 */
[----:B------:R-:W2:Y:S03]  /*0680*/  LDC.64 R4, c[0x0][0x3a8] ;  /* 0x0000ea00ff047b82 */ /* 0x000ea60000000a00 */
[----:B------:R-:W-:Y:S05]  /*0690*/  @!P0 STS [R2], R3 ;  /* 0x0000000302008388 */ /* 0x000fea0000000800 */
[----:B------:R-:W-:Y:S01]  /*06a0*/  BAR.SYNC.DEFER_BLOCKING 0x0 ;  /* 0x0000000000007b1d */ /* 0x000fe20000010000 */
[----:B--2---:R-:W-:-:S05]  /*06b0*/  IMAD.WIDE.U32 R4, R0, 0x4, R4 ;  /* 0x0000000400047825 */ /* 0x004fca00078e0004 */
[----:B------:R-:W2:Y:S04]  /*06c0*/  LDS R7, [UR4+0xffc] ;  /* 0x000ffc04ff077984 */ /* 0x000ea80008000800 */
[----:B--2---:R-:W-:Y:S01]  /*06d0*/  STG.E desc[UR6][R4.64], R7 ;  /* 0x0000000704007986 */ /* 0x004fe2000c101906 */
[----:B------:R-:W-:Y:S05]  /*06e0*/  EXIT ;  /* 0x000000000000794d */ /* 0x000fea0003800000 */
.L_x_24:
        /* <DEDUP_REMOVED lines=9> */
.L_x_53:


//--------------------- .text._Z20setPageranksFromNext6vertexi --------------------------
	.section	.text._Z20setPageranksFromNext6vertexi,"ax",@progbits
	.align	128
        .global         _Z20setPageranksFromNext6vertexi
        .type           _Z20setPageranksFromNext6vertexi,@function
        .size           _Z20setPageranksFromNext6vertexi,(.L_x_54 - _Z20setPageranksFromNext6vertexi)
        .other          _Z20setPageranksFromNext6vertexi,@"STO_CUDA_ENTRY STV_DEFAULT"
_Z20setPageranksFromNext6vertexi:
.text._Z20setPageranksFromNext6vertexi:
[----:B------:R-:W-:Y:S01]  /*0000*/  LDC R1, c[0x0][0x37c] ;  /* 0x0000df00ff017b82 */ /* 0x000fe20000000800 */
[----:B------:R-:W0:Y:S07]  /*0010*/  S2R R0, SR_TID.X ;  /* 0x0000000000007919 */ /* 0x000e2e0000002100 */
[----:B------:R-:W0:Y:S01]  /*0020*/  S2UR UR4, SR_CTAID.X ;  /* 0x00000000000479c3 */ /* 0x000e220000002500 */
[----:B------:R-:W1:Y:S07]  /*0030*/  LDCU UR5, c[0x0][0x3a8] ;  /* 0x00007500ff0577ac */ /* 0x000e6e0008000800 */
[----:B------:R-:W0:Y:S02]  /*0040*/  LDC R7, c[0x0][0x360] ;  /* 0x0000d800ff077b82 */ /* 0x000e240000000800 */
[----:B0-----:R-:W-:-:S05]  /*0050*/  IMAD R7, R7, UR4, R0 ;  /* 0x0000000407077c24 */ /* 0x001fca000f8e0200 */
[----:B-1----:R-:W-:-:S13]  /*0060*/  ISETP.GE.AND P0, PT, R7, UR5, PT ;  /* 0x0000000507007c0c */ /* 0x002fda000bf06270 */
[----:B------:R-:W-:Y:S05]  /*0070*/  @P0 EXIT ;  /* 0x000000000000094d */ /* 0x000fea0003800000 */
[----:B------:R-:W0:Y:S01]  /*0080*/  LDC.64 R2, c[0x0][0x390] ;  /* 0x0000e400ff027b82 */ /* 0x000e220000000a00 */
[----:B------:R-:W1:Y:S07]  /*0090*/  LDCU.64 UR4, c[0x0][0x358] ;  /* 0x00006b00ff0477ac */ /* 0x000e6e0008000a00 */
[----:B------:R-:W2:Y:S01]  /*00a0*/  LDC.64 R4, c[0x0][0x388] ;  /* 0x0000e200ff047b82 */ /* 0x000ea20000000a00 */
[----:B0-----:R-:W-:-:S05]  /*00b0*/  IMAD.WIDE R2, R7, 0x4, R2 ;  /* 0x0000000407027825 */ /* 0x001fca00078e0202 */
[----:B-1----:R-:W3:Y:S01]  /*00c0*/  LDG.E R9, desc[UR4][R2.64] ;  /* 0x0000000402097981 */ /* 0x002ee2000c1e1900 */
[----:B--2---:R-:W-:-:S05]  /*00d0*/  IMAD.WIDE R4, R7, 0x4, R4 ;  /* 0x0000000407047825 */ /* 0x004fca00078e0204 */
[----:B---3--:R-:W-:Y:S04]  /*00e0*/  STG.E desc[UR4][R4.64], R9 ;  /* 0x0000000904007986 */ /* 0x008fe8000c101904 */
[----:B------:R-:W-:Y:S01]  /*00f0*/  STG.E desc[UR4][R2.64], RZ ;  /* 0x000000ff02007986 */ /* 0x000fe2000c101904 */
[----:B------:R-:W-:Y:S05]  /*0100*/  EXIT ;  /* 0x000000000000794d */ /* 0x000fea0003800000 */
.L_x_25:
        /* <DEDUP_REMOVED lines=15> */
.L_x_54:


//--------------------- .text._Z25finalPagerankForIteration6vertexif --------------------------
	.section	.text._Z25finalPagerankForIteration6vertexif,"ax",@progbits
	.align	128
        .global         _Z25finalPagerankForIteration6vertexif
        .type           _Z25finalPagerankForIteration6vertexif,@function
        .size           _Z25finalPagerankForIteration6vertexif,(.L_x_49 - _Z25finalPagerankForIteration6vertexif)
        .other          _Z25finalPagerankForIteration6vertexif,@"STO_CUDA_ENTRY STV_DEFAULT"
_Z25finalPagerankForIteration6vertexif:
.text._Z25finalPagerankForIteration6vertexif:
        /* <DEDUP_REMOVED lines=8> */
[----:B------:R-:W-:Y:S01]  /*0080*/  I2FP.F32.S32 R4, UR5 ;  /* 0x0000000500047c45 */ /* 0x000fe20008201400 */
[----:B------:R-:W-:Y:S01]  /*0090*/  IMAD.MOV.U32 R2, RZ, RZ, 0x1 ;  /* 0x00000001ff027424 */ /* 0x000fe200078e00ff */
[----:B------:R-:W0:Y:S04]  /*00a0*/  LDCU UR4, c[0x0][0x3ac] ;  /* 0x00007580ff0477ac */ /* 0x000e280008000800 */
[----:B------:R-:W1:Y:S01]  /*00b0*/  F2F.F64.F32 R4, R4 ;  /* 0x0000000400047310 */ /* 0x000e620000201800 */
[----:B------:R-:W-:-:S07]  /*00c0*/  UMOV UR5, 0x3fc33333 ;  /* 0x3fc3333300057882 */ /* 0x000fce0000000000 */
[----:B-1----:R-:W1:Y:S02]  /*00d0*/  MUFU.RCP64H R3, R5 ;  /* 0x0000000500037308 */ /* 0x002e640000001800 */
[----:B-1----:R-:W-:-:S08]  /*00e0*/  DFMA R6, -R4, R2, 1 ;  /* 0x3ff000000406742b */ /* 0x002fd00000000102 */
[----:B------:R-:W-:Y:S02]  /*00f0*/  DFMA R8, R6, R6, R6 ;  /* 0x000000060608722b */ /* 0x000fe40000000006 */
[----:B0-----:R-:W0:Y:S01]  /*0100*/  F2F.F64.F32 R6, UR4 ;  /* 0x0000000400067d10 */ /* 0x001e220008201800 */
[----:B------:R-:W-:-:S05]  /*0110*/  UMOV UR4, 0x33333334 ;  /* 0x3333333400047882 */ /* 0x000fca0000000000 */
[----:B------:R-:W-:-:S08]  /*0120*/  DFMA R8, R2, R8, R2 ;  /* 0x000000080208722b */ /* 0x000fd00000000002 */
[----:B------:R-:W-:Y:S02]  /*0130*/  DFMA R2, -R4, R8, 1 ;  /* 0x3ff000000402742b */ /* 0x000fe40000000108 */
[----:B0-----:R-:W-:Y:S01]  /*0140*/  DADD R6, R6, UR4 ;  /* 0x0000000406067e29 */ /* 0x001fe20008000000 */
[----:B------:R-:W0:Y:S05]  /*0150*/  LDCU.64 UR4, c[0x0][0x358] ;  /* 0x00006b00ff0477ac */ /* 0x000e2a0008000a00 */
[----:B------:R-:W-:-:S04]  /*0160*/  DFMA R2, R8, R2, R8 ;  /* 0x000000020802722b */ /* 0x000fc80000000008 */
[----:B------:R-:W-:-:S04]  /*0170*/  FSETP.GEU.AND P1, PT, |R7|, 6.5827683646048100446e-37, PT ;  /* 0x036000000700780b */ /* 0x000fc80003f2e200 */
[----:B------:R-:W-:-:S08]  /*0180*/  DMUL R8, R6, R2 ;  /* 0x0000000206087228 */ /* 0x000fd00000000000 */
[----:B------:R-:W-:-:S08]  /*0190*/  DFMA R10, -R4, R8, R6 ;  /* 0x00000008040a722b */ /* 0x000fd00000000106 */
[----:B------:R-:W-:-:S10]  /*01a0*/  DFMA R2, R2, R10, R8 ;  /* 0x0000000a0202722b */ /* 0x000fd40000000008 */
[----:B------:R-:W-:-:S05]  /*01b0*/  FFMA R8, RZ, R5, R3 ;  /* 0x00000005ff087223 */ /* 0x000fca0000000003 */
[----:B------:R-:W-:-:S13]  /*01c0*/  FSETP.GT.AND P0, PT, |R8|, 1.469367938527859385e-39, PT ;  /* 0x001000000800780b */ /* 0x000fda0003f04200 */
[----:B0-----:R-:W-:Y:S05]  /*01d0*/  @P0 BRA P1, `(.L_x_26) ;  /* 0x0000000000080947 */ /* 0x001fea0000800000 */
[----:B------:R-:W-:-:S07]  /*01e0*/  MOV R10, 0x200 ;  /* 0x00000200000a7802 */ /* 0x000fce0000000f00 */
[----:B------:R-:W-:Y:S05]  /*01f0*/  CALL.REL.NOINC `($__internal_0_$__cuda_sm20_div_rn_f64_full) ;  /* 0x0000000000207944 */ /* 0x000fea0003c00000 */
.L_x_26:
[----:B------:R-:W0:Y:S02]  /*0200*/  LDC.64 R4, c[0x0][0x390] ;  /* 0x0000e400ff047b82 */ /* 0x000e240000000a00 */
[----:B0-----:R-:W-:-:S05]  /*0210*/  IMAD.WIDE R4, R0, 0x4, R4 ;  /* 0x0000000400047825 */ /* 0x001fca00078e0204 */
[----:B------:R-:W2:Y:S02]  /*0220*/  LDG.E R0, desc[UR4][R4.64] ;  /* 0x0000000404007981 */ /* 0x000ea4000c1e1900 */
[----:B--2---:R-:W0:Y:S02]  /*0230*/  F2F.F64.F32 R6, R0 ;  /* 0x0000000000067310 */ /* 0x004e240000201800 */
[----:B0-----:R-:W-:-:S10]  /*0240*/  DADD R6, R6, R2 ;  /* 0x0000000006067229 */ /* 0x001fd40000000002 */
[----:B------:R-:W0:Y:S02]  /*0250*/  F2F.F32.F64 R7, R6 ;  /* 0x0000000600077310 */ /* 0x000e240000301000 */
[----:B0-----:R-:W-:Y:S01]  /*0260*/  STG.E desc[UR4][R4.64], R7 ;  /* 0x0000000704007986 */ /* 0x001fe2000c101904 */
[----:B------:R-:W-:Y:S05]  /*0270*/  EXIT ;  /* 0x000000000000794d */ /* 0x000fea0003800000 */
        .weak           $__internal_0_$__cuda_sm20_div_rn_f64_full
        .type           $__internal_0_$__cuda_sm20_div_rn_f64_full,@function
        .size           $__internal_0_$__cuda_sm20_div_rn_f64_full,(.L_x_49 - $__internal_0_$__cuda_sm20_div_rn_f64_full)
$__internal_0_$__cuda_sm20_div_rn_f64_full:
[C---:B------:R-:W-:Y:S01]  /*0280*/  FSETP.GEU.AND P0, PT, |R5|.reuse, 1.469367938527859385e-39, PT ;  /* 0x001000000500780b */ /* 0x040fe20003f0e200 */
[----:B------:R-:W-:Y:S01]  /*0290*/  IMAD.MOV.U32 R8, RZ, RZ, 0x1 ;  /* 0x00000001ff087424 */ /* 0x000fe200078e00ff */
[C---:B------:R-:W-:Y:S01]  /*02a0*/  LOP3.LUT R2, R5.reuse, 0x800fffff, RZ, 0xc0, !PT ;  /* 0x800fffff05027812 */ /* 0x040fe200078ec0ff */
[----:B------:R-:W-:Y:S01]  /*02b0*/  IMAD.MOV.U32 R11, RZ, RZ, 0x1ca00000 ;  /* 0x1ca00000ff0b7424 */ /* 0x000fe200078e00ff */
[----:B------:R-:W-:Y:S02]  /*02c0*/  LOP3.LUT R15, R5, 0x7ff00000, RZ, 0xc0, !PT ;  /* 0x7ff00000050f7812 */ /* 0x000fe400078ec0ff */
[----:B------:R-:W-:Y:S01]  /*02d0*/  LOP3.LUT R3, R2, 0x3ff00000, RZ, 0xfc, !PT ;  /* 0x3ff0000002037812 */ /* 0x000fe200078efcff */
[----:B------:R-:W-:Y:S01]  /*02e0*/  IMAD.MOV.U32 R2, RZ, RZ, R4 ;  /* 0x000000ffff027224 */ /* 0x000fe200078e0004 */
[----:B------:R-:W-:-:S04]  /*02f0*/  LOP3.LUT R14, R7, 0x7ff00000, RZ, 0xc0, !PT ;  /* 0x7ff00000070e7812 */ /* 0x000fc800078ec0ff */
[----:B------:R-:W-:Y:S01]  /*0300*/  ISETP.GE.U32.AND P1, PT, R14, R15, PT ;  /* 0x0000000f0e00720c */ /* 0x000fe20003f26070 */
[----:B------:R-:W-:Y:S01]  /*0310*/  @!P0 DMUL R2, R4, 8.98846567431157953865e+307 ;  /* 0x7fe0000004028828 */ /* 0x000fe20000000000 */
[----:B------:R-:W-:-:S05]  /*0320*/  IMAD.MOV.U32 R21, RZ, RZ, R14 ;  /* 0x000000ffff157224 */ /* 0x000fca00078e000e */
[----:B------:R-:W0:Y:S02]  /*0330*/  MUFU.RCP64H R9, R3 ;  /* 0x0000000300097308 */ /* 0x000e240000001800 */
[----:B0-----:R-:W-:-:S08]  /*0340*/  DFMA R12, R8, -R2, 1 ;  /* 0x3ff00000080c742b */ /* 0x001fd00000000802 */
[----:B------:R-:W-:-:S08]  /*0350*/  DFMA R12, R12, R12, R12 ;  /* 0x0000000c0c0c722b */ /* 0x000fd0000000000c */
[----:B------:R-:W-:Y:S01]  /*0360*/  DFMA R12, R8, R12, R8 ;  /* 0x0000000c080c722b */ /* 0x000fe20000000008 */
[----:B------:R-:W-:Y:S01]  /*0370*/  SEL R9, R11, 0x63400000, !P1 ;  /* 0x634000000b097807 */ /* 0x000fe20004800000 */
[----:B------:R-:W-:Y:S01]  /*0380*/  IMAD.MOV.U32 R8, RZ, RZ, R6 ;  /* 0x000000ffff087224 */ /* 0x000fe200078e0006 */
[----:B------:R-:W-:Y:S02]  /*0390*/  FSETP.GEU.AND P1, PT, |R7|, 1.469367938527859385e-39, PT ;  /* 0x001000000700780b */ /* 0x000fe40003f2e200 */
[----:B------:R-:W-:-:S03]  /*03a0*/  LOP3.LUT R9, R9, 0x800fffff, R7, 0xf8, !PT ;  /* 0x800fffff09097812 */ /* 0x000fc600078ef807 */
[----:B------:R-:W-:-:S08]  /*03b0*/  DFMA R16, R12, -R2, 1 ;  /* 0x3ff000000c10742b */ /* 0x000fd00000000802 */
[----:B------:R-:W-:Y:S01]  /*03c0*/  DFMA R12, R12, R16, R12 ;  /* 0x000000100c0c722b */ /* 0x000fe2000000000c */
[----:B------:R-:W-:Y:S10]  /*03d0*/  @P1 BRA `(.L_x_27) ;  /* 0x0000000000201947 */ /* 0x000ff40003800000 */
[----:B------:R-:W-:Y:S01]  /*03e0*/  LOP3.LUT R17, R5, 0x7ff00000, RZ, 0xc0, !PT ;  /* 0x7ff0000005117812 */ /* 0x000fe200078ec0ff */
[----:B------:R-:W-:-:S03]  /*03f0*/  IMAD.MOV.U32 R16, RZ, RZ, RZ ;  /* 0x000000ffff107224 */ /* 0x000fc600078e00ff */
[----:B------:R-:W-:-:S04]  /*0400*/  ISETP.GE.U32.AND P1, PT, R14, R17, PT ;  /* 0x000000110e00720c */ /* 0x000fc80003f26070 */
[----:B------:R-:W-:-:S04]  /*0410*/  SEL R17, R11, 0x63400000, !P1 ;  /* 0x634000000b117807 */ /* 0x000fc80004800000 */
[----:B------:R-:W-:-:S04]  /*0420*/  LOP3.LUT R17, R17, 0x80000000, R7, 0xf8, !PT ;  /* 0x8000000011117812 */ /* 0x000fc800078ef807 */
[----:B------:R-:W-:-:S06]  /*0430*/  LOP3.LUT R17, R17, 0x100000, RZ, 0xfc, !PT ;  /* 0x0010000011117812 */ /* 0x000fcc00078efcff */
[----:B------:R-:W-:-:S10]  /*0440*/  DFMA R8, R8, 2, -R16 ;  /* 0x400000000808782b */ /* 0x000fd40000000810 */
[----:B------:R-:W-:-:S07]  /*0450*/  LOP3.LUT R21, R9, 0x7ff00000, RZ, 0xc0, !PT ;  /* 0x7ff0000009157812 */ /* 0x000fce00078ec0ff */
.L_x_27:
[----:B------:R-:W-:Y:S01]  /*0460*/  IMAD.MOV.U32 R20, RZ, RZ, R15 ;  /* 0x000000ffff147224 */ /* 0x000fe200078e000f */
[----:B------:R-:W-:Y:S01]  /*0470*/  @!P0 LOP3.LUT R20, R3, 0x7ff00000, RZ, 0xc0, !PT ;  /* 0x7ff0000003148812 */ /* 0x000fe200078ec0ff */
[----:B------:R-:W-:Y:S01]  /*0480*/  VIADD R15, R21, 0xffffffff ;  /* 0xffffffff150f7836 */ /* 0x000fe20000000000 */
[----:B------:R-:W-:-:S03]  /*0490*/  DMUL R16, R12, R8 ;  /* 0x000000080c107228 */ /* 0x000fc60000000000 */
[----:B------:R-:W-:Y:S01]  /*04a0*/  VIADD R22, R20, 0xffffffff ;  /* 0xffffffff14167836 */ /* 0x000fe20000000000 */
[----:B------:R-:W-:-:S04]  /*04b0*/  ISETP.GT.U32.AND P0, PT, R15, 0x7feffffe, PT ;  /* 0x7feffffe0f00780c */ /* 0x000fc80003f04070 */
[----:B------:R-:W-:Y:S01]  /*04c0*/  ISETP.GT.U32.OR P0, PT, R22, 0x7feffffe, P0 ;  /* 0x7feffffe1600780c */ /* 0x000fe20000704470 */
[----:B------:R-:W-:-:S08]  /*04d0*/  DFMA R18, R16, -R2, R8 ;  /* 0x800000021012722b */ /* 0x000fd00000000008 */
[----:B------:R-:W-:-:S04]  /*04e0*/  DFMA R12, R12, R18, R16 ;  /* 0x000000120c0c722b */ /* 0x000fc80000000010 */
[----:B------:R-:W-:Y:S07]  /*04f0*/  @P0 BRA `(.L_x_28) ;  /* 0x00000000006c0947 */ /* 0x000fee0003800000 */
[----:B------:R-:W-:-:S04]  /*0500*/  LOP3.LUT R7, R5, 0x7ff00000, RZ, 0xc0, !PT ;  /* 0x7ff0000005077812 */ /* 0x000fc800078ec0ff */
[CC--:B------:R-:W-:Y:S02]  /*0510*/  VIADDMNMX R6, R14.reuse, -R7.reuse, 0xb9600000, !PT ;  /* 0xb96000000e067446 */ /* 0x0c0fe40007800907 */
[----:B------:R-:W-:Y:S02]  /*0520*/  ISETP.GE.U32.AND P0, PT, R14, R7, PT ;  /* 0x000000070e00720c */ /* 0x000fe40003f06070 */
[----:B------:R-:W-:Y:S02]  /*0530*/  VIMNMX R6, PT, PT, R6, 0x46a00000, PT ;  /* 0x46a0000006067848 */ /* 0x000fe40003fe0100 */
[----:B------:R-:W-:-:S05]  /*0540*/  SEL R11, R11, 0x63400000, !P0 ;  /* 0x634000000b0b7807 */ /* 0x000fca0004000000 */
[----:B------:R-:W-:Y:S02]  /*0550*/  IMAD.IADD R11, R6, 0x1, -R11 ;  /* 0x00000001060b7824 */ /* 0x000fe400078e0a0b */
[----:B------:R-:W-:Y:S02]  /*0560*/  IMAD.MOV.U32 R6, RZ, RZ, RZ ;  /* 0x000000ffff067224 */ /* 0x000fe400078e00ff */
[----:B------:R-:W-:-:S06]  /*0570*/  VIADD R7, R11, 0x7fe00000 ;  /* 0x7fe000000b077836 */ /* 0x000fcc0000000000 */
[----:B------:R-:W-:-:S10]  /*0580*/  DMUL R14, R12, R6 ;  /* 0x000000060c0e7228 */ /* 0x000fd40000000000 */
[----:B------:R-:W-:-:S13]  /*0590*/  FSETP.GTU.AND P0, PT, |R15|, 1.469367938527859385e-39, PT ;  /* 0x001000000f00780b */ /* 0x000fda0003f0c200 */
[----:B------:R-:W-:Y:S05]  /*05a0*/  @P0 BRA `(.L_x_29) ;  /* 0x0000000000940947 */ /* 0x000fea0003800000 */
[----:B------:R-:W-:Y:S01]  /*05b0*/  DFMA R2, R12, -R2, R8 ;  /* 0x800000020c02722b */ /* 0x000fe20000000008 */
[----:B------:R-:W-:-:S09]  /*05c0*/  IMAD.MOV.U32 R6, RZ, RZ, RZ ;  /* 0x000000ffff067224 */ /* 0x000fd200078e00ff */
[C---:B------:R-:W-:Y:S02]  /*05d0*/  FSETP.NEU.AND P0, PT, R3.reuse, RZ, PT ;  /* 0x000000ff0300720b */ /* 0x040fe40003f0d000 */
[----:B------:R-:W-:-:S04]  /*05e0*/  LOP3.LUT R5, R3, 0x80000000, R5, 0x48, !PT ;  /* 0x8000000003057812 */ /* 0x000fc800078e4805 */
[----:B------:R-:W-:-:S07]  /*05f0*/  LOP3.LUT R7, R5, R7, RZ, 0xfc, !PT ;  /* 0x0000000705077212 */ /* 0x000fce00078efcff */
[----:B------:R-:W-:Y:S05]  /*0600*/  @!P0 BRA `(.L_x_29) ;  /* 0x00000000007c8947 */ /* 0x000fea0003800000 */
[----:B------:R-:W-:Y:S01]  /*0610*/  IMAD.MOV R3, RZ, RZ, -R11 ;  /* 0x000000ffff037224 */ /* 0x000fe200078e0a0b */
[----:B------:R-:W-:Y:S01]  /*0620*/  DMUL.RP R6, R12, R6 ;  /* 0x000000060c067228 */ /* 0x000fe20000008000 */
[----:B------:R-:W-:Y:S01]  /*0630*/  IMAD.MOV.U32 R2, RZ, RZ, RZ ;  /* 0x000000ffff027224 */ /* 0x000fe200078e00ff */
[----:B------:R-:W-:-:S05]  /*0640*/  IADD3 R11, PT, PT, -R11, -0x43300000, RZ ;  /* 0xbcd000000b0b7810 */ /* 0x000fca0007ffe1ff */
[----:B------:R-:W-:-:S03]  /*0650*/  DFMA R2, R14, -R2, R12 ;  /* 0x800000020e02722b */ /* 0x000fc6000000000c */
[----:B------:R-:W-:-:S07]  /*0660*/  LOP3.LUT R5, R7, R5, RZ, 0x3c, !PT ;  /* 0x0000000507057212 */ /* 0x000fce00078e3cff */
[----:B------:R-:W-:-:S04]  /*0670*/  FSETP.NEU.AND P0, PT, |R3|, R11, PT ;  /* 0x0000000b0300720b */ /* 0x000fc80003f0d200 */
[----:B------:R-:W-:Y:S02]  /*0680*/  FSEL R14, R6, R14, !P0 ;  /* 0x0000000e060e7208 */ /* 0x000fe40004000000 */
[----:B------:R-:W-:Y:S01]  /*0690*/  FSEL R15, R5, R15, !P0 ;  /* 0x0000000f050f7208 */ /* 0x000fe20004000000 */
[----:B------:R-:W-:Y:S06]  /*06a0*/  BRA `(.L_x_29) ;  /* 0x0000000000547947 */ /* 0x000fec0003800000 */
.L_x_28:
[----:B------:R-:W-:-:S14]  /*06b0*/  DSETP.NAN.AND P0, PT, R6, R6, PT ;  /* 0x000000060600722a */ /* 0x000fdc0003f08000 */
[----:B------:R-:W-:Y:S05]  /*06c0*/  @P0 BRA `(.L_x_30) ;  /* 0x0000000000440947 */ /* 0x000fea0003800000 */
[----:B------:R-:W-:-:S14]  /*06d0*/  DSETP.NAN.AND P0, PT, R4, R4, PT ;  /* 0x000000040400722a */ /* 0x000fdc0003f08000 */
[----:B------:R-:W-:Y:S05]  /*06e0*/  @P0 BRA `(.L_x_31) ;  /* 0x0000000000300947 */ /* 0x000fea0003800000 */
[----:B------:R-:W-:Y:S01]  /*06f0*/  ISETP.NE.AND P0, PT, R21, R20, PT ;  /* 0x000000141500720c */ /* 0x000fe20003f05270 */
[----:B------:R-:W-:Y:S02]  /*0700*/  IMAD.MOV.U32 R14, RZ, RZ, 0x0 ;  /* 0x00000000ff0e7424 */ /* 0x000fe400078e00ff */
[----:B------:R-:W-:-:S10]  /*0710*/  IMAD.MOV.U32 R15, RZ, RZ, -0x80000 ;  /* 0xfff80000ff0f7424 */ /* 0x000fd400078e00ff */
[----:B------:R-:W-:Y:S05]  /*0720*/  @!P0 BRA `(.L_x_29) ;  /* 0x0000000000348947 */ /* 0x000fea0003800000 */
[----:B------:R-:W-:Y:S02]  /*0730*/  ISETP.NE.AND P0, PT, R21, 0x7ff00000, PT ;  /* 0x7ff000001500780c */ /* 0x000fe40003f05270 */
[----:B------:R-:W-:Y:S02]  /*0740*/  LOP3.LUT R15, R7, 0x80000000, R5, 0x48, !PT ;  /* 0x80000000070f7812 */ /* 0x000fe400078e4805 */
[----:B------:R-:W-:-:S13]  /*0750*/  ISETP.EQ.OR P0, PT, R20, RZ, !P0 ;  /* 0x000000ff1400720c */ /* 0x000fda0004702670 */
[----:B------:R-:W-:Y:S01]  /*0760*/  @P0 LOP3.LUT R2, R15, 0x7ff00000, RZ, 0xfc, !PT ;  /* 0x7ff000000f020812 */ /* 0x000fe200078efcff */
[----:B------:R-:W-:Y:S02]  /*0770*/  @!P0 IMAD.MOV.U32 R14, RZ, RZ, RZ ;  /* 0x000000ffff0e8224 */ /* 0x000fe400078e00ff */
[----:B------:R-:W-:Y:S02]  /*0780*/  @P0 IMAD.MOV.U32 R14, RZ, RZ, RZ ;  /* 0x000000ffff0e0224 */ /* 0x000fe400078e00ff */
[----:B------:R-:W-:Y:S01]  /*0790*/  @P0 IMAD.MOV.U32 R15, RZ, RZ, R2 ;  /* 0x000000ffff0f0224 */ /* 0x000fe200078e0002 */
[----:B------:R-:W-:Y:S06]  /*07a0*/  BRA `(.L_x_29) ;  /* 0x0000000000147947 */ /* 0x000fec0003800000 */
.L_x_31:
[----:B------:R-:W-:Y:S01]  /*07b0*/  LOP3.LUT R15, R5, 0x80000, RZ, 0xfc, !PT ;  /* 0x00080000050f7812 */ /* 0x000fe200078efcff */
[----:B------:R-:W-:Y:S01]  /*07c0*/  IMAD.MOV.U32 R14, RZ, RZ, R4 ;  /* 0x000000ffff0e7224 */ /* 0x000fe200078e0004 */
[----:B------:R-:W-:Y:S06]  /*07d0*/  BRA `(.L_x_29) ;  /* 0x0000000000087947 */ /* 0x000fec0003800000 */
.L_x_30:
[----:B------:R-:W-:Y:S01]  /*07e0*/  LOP3.LUT R15, R7, 0x80000, RZ, 0xfc, !PT ;  /* 0x00080000070f7812 */ /* 0x000fe200078efcff */
[----:B------:R-:W-:-:S07]  /*07f0*/  IMAD.MOV.U32 R14, RZ, RZ, R6 ;  /* 0x000000ffff0e7224 */ /* 0x000fce00078e0006 */
.L_x_29:
[----:B------:R-:W-:Y:S02]  /*0800*/  IMAD.MOV.U32 R11, RZ, RZ, 0x0 ;  /* 0x00000000ff0b7424 */ /* 0x000fe400078e00ff */
[----:B------:R-:W-:Y:S02]  /*0810*/  IMAD.MOV.U32 R2, RZ, RZ, R14 ;  /* 0x000000ffff027224 */ /* 0x000fe400078e000e */
[----:B------:R-:W-:Y:S01]  /*0820*/  IMAD.MOV.U32 R3, RZ, RZ, R15 ;  /* 0x000000ffff037224 */ /* 0x000fe200078e000f */
[----:B------:R-:W-:Y:S06]  /*0830*/  RET.REL.NODEC R10 `(_Z25finalPagerankForIteration6vertexif) ;  /* 0xfffffff40af07950 */ /* 0x000fec0003c3ffff */
.L_x_32:
        /* <DEDUP_REMOVED lines=12> */
.L_x_49:


//--------------------- .text._Z17addToNextPagerank6vertexPfi --------------------------
	.section	.text._Z17addToNextPagerank6vertexPfi,"ax",@progbits
	.align	128
        .global         _Z17addToNextPagerank6vertexPfi
        .type           _Z17addToNextPagerank6vertexPfi,@function
        .size           _Z17addToNextPagerank6vertexPfi,(.L_x_50 - _Z17addToNextPagerank6vertexPfi)
        .other          _Z17addToNextPagerank6vertexPfi,@"STO_CUDA_ENTRY STV_DEFAULT"
_Z17addToNextPagerank6vertexPfi:
.text._Z17addToNextPagerank6vertexPfi:
        /* <DEDUP_REMOVED lines=9> */
[----:B------:R-:W1:Y:S01]  /*0090*/  LDCU.64 UR4, c[0x0][0x358] ;  /* 0x00006b00ff0477ac */ /* 0x000e620008000a00 */
[----:B0-----:R-:W-:-:S05]  /*00a0*/  IMAD.WIDE R18, R7, 0x4, R18 ;  /* 0x0000000407127825 */ /* 0x001fca00078e0212 */
[----:B-1----:R-:W2:Y:S02]  /*00b0*/  LDG.E R0, desc[UR4][R18.64] ;  /* 0x0000000412007981 */ /* 0x002ea4000c1e1900 */
[----:B--2---:R-:W-:-:S13]  /*00c0*/  ISETP.NE.AND P0, PT, R0, RZ, PT ;  /* 0x000000ff0000720c */ /* 0x004fda0003f05270 */
[----:B------:R-:W-:Y:S05]  /*00d0*/  @!P0 BRA `(.L_x_33) ;  /* 0x0000000000b08947 */ /* 0x000fea0003800000 */
[----:B------:R-:W0:Y:S01]  /*00e0*/  LDC.64 R14, c[0x0][0x3a0] ;  /* 0x0000e800ff0e7b82 */ /* 0x000e220000000a00 */
[----:B------:R-:W-:-:S07]  /*00f0*/  IMAD.MOV.U32 R2, RZ, RZ, RZ ;  /* 0x000000ffff027224 */ /* 0x000fce00078e00ff */
[----:B------:R-:W1:Y:S08]  /*0100*/  LDC.64 R12, c[0x0][0x388] ;  /* 0x0000e200ff0c7b82 */ /* 0x000e700000000a00 */
[----:B------:R-:W2:Y:S01]  /*0110*/  LDC.64 R16, c[0x0][0x390] ;  /* 0x0000e400ff107b82 */ /* 0x000ea20000000a00 */
[----:B0-----:R-:W-:-:S04]  /*0120*/  IMAD.WIDE R14, R7, 0x8, R14 ;  /* 0x00000008070e7825 */ /* 0x001fc800078e020e */
[----:B-1----:R-:W-:-:S07]  /*0130*/  IMAD.WIDE R12, R7, 0x4, R12 ;  /* 0x00000004070c7825 */ /* 0x002fce00078e020c */
.L_x_36:
[----:B------:R-:W3:Y:S04]  /*0140*/  LDG.E.64 R4, desc[UR4][R14.64] ;  /* 0x000000040e047981 */ /* 0x000ee8000c1e1b00 */
[----:B------:R-:W4:Y:S01]  /*0150*/  LDG.E R3, desc[UR4][R12.64] ;  /* 0x000000040c037981 */ /* 0x000f22000c1e1900 */
[----:B------:R-:W0:Y:S01]  /*0160*/  I2F.F64.U32 R20, R0 ;  /* 0x0000000000147312 */ /* 0x000e220000201800 */
[----:B------:R-:W-:-:S07]  /*0170*/  IMAD.MOV.U32 R6, RZ, RZ, 0x1 ;  /* 0x00000001ff067424 */ /* 0x000fce00078e00ff */
[----:B0-----:R-:W0:Y:S02]  /*0180*/  MUFU.RCP64H R7, R21 ;  /* 0x0000001500077308 */ /* 0x001e240000001800 */
[----:B0-----:R-:W-:-:S08]  /*0190*/  DFMA R8, -R20, R6, 1 ;  /* 0x3ff000001408742b */ /* 0x001fd00000000106 */
[----:B------:R-:W-:-:S08]  /*01a0*/  DFMA R8, R8, R8, R8 ;  /* 0x000000080808722b */ /* 0x000fd00000000008 */
[----:B------:R-:W-:Y:S01]  /*01b0*/  DFMA R6, R6, R8, R6 ;  /* 0x000000080606722b */ /* 0x000fe20000000006 */
[----:B---3--:R-:W-:-:S05]  /*01c0*/  IMAD.WIDE.U32 R4, R2, 0x4, R4 ;  /* 0x0000000402047825 */ /* 0x008fca00078e0004 */
[----:B------:R0:W2:Y:S01]  /*01d0*/  LD.E R11, desc[UR4][R4.64] ;  /* 0x00000004040b7980 */ /* 0x0000a2000c101900 */
[----:B----4-:R-:W1:Y:S01]  /*01e0*/  F2F.F64.F32 R8, R3 ;  /* 0x0000000300087310 */ /* 0x010e620000201800 */
[----:B------:R-:W-:Y:S01]  /*01f0*/  DFMA R22, -R20, R6, 1 ;  /* 0x3ff000001416742b */ /* 0x000fe20000000106 */
[----:B------:R-:W-:Y:S05]  /*0200*/  YIELD ;  /* 0x0000000000007946 */ /* 0x000fea0003800000 */
[----:B------:R-:W-:Y:S01]  /*0210*/  UMOV UR6, 0x33333333 ;  /* 0x3333333300067882 */ /* 0x000fe20000000000 */
[----:B------:R-:W-:Y:S01]  /*0220*/  UMOV UR7, 0x3feb3333 ;  /* 0x3feb333300077882 */ /* 0x000fe20000000000 */
[----:B------:R-:W-:Y:S01]  /*0230*/  DFMA R22, R6, R22, R6 ;  /* 0x000000160616722b */ /* 0x000fe20000000006 */
[----:B------:R-:W-:Y:S01]  /*0240*/  BSSY.RECONVERGENT B0, `(.L_x_34) ;  /* 0x000000e000007945 */ /* 0x000fe20003800200 */
[----:B-1----:R-:W-:-:S08]  /*0250*/  DMUL R8, R8, UR6 ;  /* 0x0000000608087c28 */ /* 0x002fd00008000000 */
[----:B0-----:R-:W-:Y:S02]  /*0260*/  DMUL R4, R8, R22 ;  /* 0x0000001608047228 */ /* 0x001fe40000000000 */
[----:B------:R-:W-:-:S06]  /*0270*/  FSETP.GEU.AND P1, PT, |R9|, 6.5827683646048100446e-37, PT ;  /* 0x036000000900780b */ /* 0x000fcc0003f2e200 */
[----:B------:R-:W-:-:S08]  /*0280*/  DFMA R6, -R20, R4, R8 ;  /* 0x000000041406722b */ /* 0x000fd00000000108 */
[----:B------:R-:W-:-:S10]  /*0290*/  DFMA R4, R22, R6, R4 ;  /* 0x000000061604722b */ /* 0x000fd40000000004 */
[----:B------:R-:W-:-:S05]  /*02a0*/  FFMA R0, RZ, R21, R5 ;  /* 0x00000015ff007223 */ /* 0x000fca0000000005 */
[----:B------:R-:W-:Y:S01]  /*02b0*/  FSETP.GT.AND P0, PT, |R0|, 1.469367938527859385e-39, PT ;  /* 0x001000000000780b */ /* 0x000fe20003f04200 */
[----:B--2---:R-:W-:-:S12]  /*02c0*/  IMAD.WIDE.U32 R10, R11, 0x4, R16 ;  /* 0x000000040b0a7825 */ /* 0x004fd800078e0010 */
[----:B------:R-:W-:Y:S05]  /*02d0*/  @P0 BRA P1, `(.L_x_35) ;  /* 0x0000000000100947 */ /* 0x000fea0000800000 */
[----:B------:R-:W-:-:S07]  /*02e0*/  MOV R0, 0x300 ;  /* 0x0000030000007802 */ /* 0x000fce0000000f00 */
[----:B------:R-:W-:Y:S05]  /*02f0*/  CALL.REL.NOINC `($__internal_1_$__cuda_sm20_div_rn_f64_full) ;  /* 0x0000000000547944 */ /* 0x000fea0003c00000 */
[----:B------:R-:W-:Y:S02]  /*0300*/  IMAD.MOV.U32 R4, RZ, RZ, R22 ;  /* 0x000000ffff047224 */ /* 0x000fe400078e0016 */
[----:B------:R-:W-:-:S07]  /*0310*/  IMAD.MOV.U32 R5, RZ, RZ, R23 ;  /* 0x000000ffff057224 */ /* 0x000fce00078e0017 */
.L_x_35:
[----:B------:R-:W-:Y:S05]  /*0320*/  BSYNC.RECONVERGENT B0 ;  /* 0x0000000000007941 */ /* 0x000fea0003800200 */
.L_x_34:
[----:B------:R-:W0:Y:S02]  /*0330*/  F2F.F32.F64 R5, R4 ;  /* 0x0000000400057310 */ /* 0x000e240000301000 */
[----:B0-----:R0:W-:Y:S04]  /*0340*/  REDG.E.ADD.F32.FTZ.RN.STRONG.GPU desc[UR4][R10.64], R5 ;  /* 0x000000050a0079a6 */ /* 0x0011e8000c12f304 */
[----:B------:R-:W2:Y:S01]  /*0350*/  LDG.E R0, desc[UR4][R18.64] ;  /* 0x0000000412007981 */ /* 0x000ea2000c1e1900 */
[----:B------:R-:W-:-:S05]  /*0360*/  VIADD R2, R2, 0x1 ;  /* 0x0000000102027836 */ /* 0x000fca0000000000 */
[----:B--2---:R-:W-:-:S13]  /*0370*/  ISETP.GE.U32.AND P0, PT, R2, R0, PT ;  /* 0x000000000200720c */ /* 0x004fda0003f06070 */
[----:B0-----:R-:W-:Y:S05]  /*0380*/  @!P0 BRA `(.L_x_36) ;  /* 0xfffffffc006c8947 */ /* 0x001fea000383ffff */
[----:B------:R-:W-:Y:S05]  /*0390*/  EXIT ;  /* 0x000000000000794d */ /* 0x000fea0003800000 */
.L_x_33:
[----:B------:R-:W0:Y:S02]  /*03a0*/  LDC.64 R2, c[0x0][0x388] ;  /* 0x0000e200ff027b82 */ /* 0x000e240000000a00 */
[----:B0-----:R-:W-:-:S06]  /*03b0*/  IMAD.WIDE R6, R7, 0x4, R2 ;  /* 0x0000000407067825 */ /* 0x001fcc00078e0202 */
[----:B------:R-:W2:Y:S01]  /*03c0*/  LDG.E R6, desc[UR4][R6.64] ;  /* 0x0000000406067981 */ /* 0x000ea2000c1e1900 */
[----:B------:R-:W-:Y:S01]  /*03d0*/  UMOV UR6, 0x33333333 ;  /* 0x3333333300067882 */ /* 0x000fe20000000000 */
[----:B------:R-:W-:Y:S01]  /*03e0*/  UMOV UR7, 0x3feb3333 ;  /* 0x3feb333300077882 */ /* 0x000fe20000000000 */
[----:B------:R-:W0:Y:S01]  /*03f0*/  LDC.64 R4, c[0x0][0x3a8] ;  /* 0x0000ea00ff047b82 */ /* 0x000e220000000a00 */
[----:B--2---:R-:W1:Y:S02]  /*0400*/  F2F.F64.F32 R2, R6 ;  /* 0x0000000600027310 */ /* 0x004e640000201800 */
[----:B-1----:R-:W-:-:S10]  /*0410*/  DMUL R2, R2, UR6 ;  /* 0x0000000602027c28 */ /* 0x002fd40008000000 */
[----:B------:R-:W0:Y:S02]  /*0420*/  F2F.F32.F64 R3, R2 ;  /* 0x0000000200037310 */ /* 0x000e240000301000 */
[----:B0-----:R-:W-:Y:S01]  /*0430*/  REDG.E.ADD.F32.FTZ.RN.STRONG.GPU desc[UR4][R4.64], R3 ;  /* 0x00000003040079a6 */ /* 0x001fe2000c12f304 */
[----:B------:R-:W-:Y:S05]  /*0440*/  EXIT ;  /* 0x000000000000794d */ /* 0x000fea0003800000 */
        .weak           $__internal_1_$__cuda_sm20_div_rn_f64_full
        .type           $__internal_1_$__cuda_sm20_div_rn_f64_full,@function
        .size           $__internal_1_$__cuda_sm20_div_rn_f64_full,(.L_x_50 - $__internal_1_$__cuda_sm20_div_rn_f64_full)
$__internal_1_$__cuda_sm20_div_rn_f64_full:
[----:B------:R-:W-:Y:S01]  /*0450*/  FSETP.GEU.AND P2, PT, |R9|, 1.469367938527859385e-39, PT ;  /* 0x001000000900780b */ /* 0x000fe20003f4e200 */
[--C-:B------:R-:W-:Y:S01]  /*0460*/  IMAD.MOV.U32 R4, RZ, RZ, R20.reuse ;  /* 0x000000ffff047224 */ /* 0x100fe200078e0014 */
[C---:B------:R-:W-:Y:S01]  /*0470*/  FSETP.GEU.AND P0, PT, |R21|.reuse, 1.469367938527859385e-39, PT ;  /* 0x001000001500780b */ /* 0x040fe20003f0e200 */
[----:B------:R-:W-:Y:S01]  /*0480*/  IMAD.MOV.U32 R5, RZ, RZ, R21 ;  /* 0x000000ffff057224 */ /* 0x000fe200078e0015 */
[----:B------:R-:W-:Y:S01]  /*0490*/  LOP3.LUT R6, R21, 0x800fffff, RZ, 0xc0, !PT ;  /* 0x800fffff15067812 */ /* 0x000fe200078ec0ff */
[----:B------:R-:W-:Y:S01]  /*04a0*/  IMAD.MOV.U32 R28, RZ, RZ, 0x1ca00000 ;  /* 0x1ca00000ff1c7424 */ /* 0x000fe200078e00ff */
[----:B------:R-:W-:Y:S01]  /*04b0*/  LOP3.LUT R3, R9, 0x7ff00000, RZ, 0xc0, !PT ;  /* 0x7ff0000009037812 */ /* 0x000fe200078ec0ff */
[----:B------:R-:W-:Y:S01]  /*04c0*/  BSSY.RECONVERGENT B1, `(.L_x_37) ;  /* 0x0000052000017945 */ /* 0x000fe20003800200 */
[----:B------:R-:W-:Y:S01]  /*04d0*/  LOP3.LUT R7, R6, 0x3ff00000, RZ, 0xfc, !PT ;  /* 0x3ff0000006077812 */ /* 0x000fe200078efcff */
[----:B------:R-:W-:Y:S01]  /*04e0*/  IMAD.MOV.U32 R6, RZ, RZ, R20 ;  /* 0x000000ffff067224 */ /* 0x000fe200078e0014 */
[----:B------:R-:W-:Y:S01]  /*04f0*/  LOP3.LUT R29, R21, 0x7ff00000, RZ, 0xc0, !PT ;  /* 0x7ff00000151d7812 */ /* 0x000fe200078ec0ff */
[----:B------:R-:W-:-:S02]  /*0500*/  IMAD.MOV.U32 R20, RZ, RZ, R8 ;  /* 0x000000ffff147224 */ /* 0x000fc400078e0008 */
[----:B------:R-:W-:Y:S01]  /*0510*/  @!P2 LOP3.LUT R22, R5, 0x7ff00000, RZ, 0xc0, !PT ;  /* 0x7ff000000516a812 */ /* 0x000fe200078ec0ff */
[----:B------:R-:W-:Y:S01]  /*0520*/  @!P2 IMAD.MOV.U32 R24, RZ, RZ, RZ ;  /* 0x000000ffff18a224 */ /* 0x000fe200078e00ff */
[----:B------:R-:W-:Y:S01]  /*0530*/  @!P0 DMUL R6, R4, 8.98846567431157953865e+307 ;  /* 0x7fe0000004068828 */ /* 0x000fe20000000000 */
[C---:B------:R-:W-:Y:S02]  /*0540*/  ISETP.GE.U32.AND P1, PT, R3.reuse, R29, PT ;  /* 0x0000001d0300720c */ /* 0x040fe40003f26070 */
[----:B------:R-:W-:Y:S01]  /*0550*/  @!P2 ISETP.GE.U32.AND P3, PT, R3, R22, PT ;  /* 0x000000160300a20c */ /* 0x000fe20003f66070 */
[----:B------:R-:W-:Y:S01]  /*0560*/  IMAD.MOV.U32 R22, RZ, RZ, 0x1 ;  /* 0x00000001ff167424 */ /* 0x000fe200078e00ff */
[C---:B------:R-:W-:Y:S01]  /*0570*/  SEL R21, R28.reuse, 0x63400000, !P1 ;  /* 0x634000001c157807 */ /* 0x040fe20004800000 */
[----:B------:R-:W0:Y:S01]  /*0580*/  MUFU.RCP64H R23, R7 ;  /* 0x0000000700177308 */ /* 0x000e220000001800 */
[----:B------:R-:W-:Y:S02]  /*0590*/  @!P2 SEL R25, R28, 0x63400000, !P3 ;  /* 0x634000001c19a807 */ /* 0x000fe40005800000 */
[----:B------:R-:W-:-:S02]  /*05a0*/  LOP3.LUT R21, R21, 0x800fffff, R9, 0xf8, !PT ;  /* 0x800fffff15157812 */ /* 0x000fc400078ef809 */
[----:B------:R-:W-:Y:S02]  /*05b0*/  @!P2 LOP3.LUT R25, R25, 0x80000000, R9, 0xf8, !PT ;  /* 0x800000001919a812 */ /* 0x000fe400078ef809 */
[----:B------:R-:W-:Y:S02]  /*05c0*/  @!P0 LOP3.LUT R29, R7, 0x7ff00000, RZ, 0xc0, !PT ;  /* 0x7ff00000071d8812 */ /* 0x000fe400078ec0ff */
[----:B------:R-:W-:-:S06]  /*05d0*/  @!P2 LOP3.LUT R25, R25, 0x100000, RZ, 0xfc, !PT ;  /* 0x001000001919a812 */ /* 0x000fcc00078efcff */
[----:B------:R-:W-:Y:S02]  /*05e0*/  @!P2 DFMA R20, R20, 2, -R24 ;  /* 0x400000001414a82b */ /* 0x000fe40000000818 */
[----:B0-----:R-:W-:-:S08]  /*05f0*/  DFMA R24, R22, -R6, 1 ;  /* 0x3ff000001618742b */ /* 0x001fd00000000806 */
[----:B------:R-:W-:-:S08]  /*0600*/  DFMA R24, R24, R24, R24 ;  /* 0x000000181818722b */ /* 0x000fd00000000018 */
[----:B------:R-:W-:-:S08]  /*0610*/  DFMA R24, R22, R24, R22 ;  /* 0x000000181618722b */ /* 0x000fd00000000016 */
[----:B------:R-:W-:-:S08]  /*0620*/  DFMA R22, R24, -R6, 1 ;  /* 0x3ff000001816742b */ /* 0x000fd00000000806 */
[----:B------:R-:W-:-:S08]  /*0630*/  DFMA R22, R24, R22, R24 ;  /* 0x000000161816722b */ /* 0x000fd00000000018 */
[----:B------:R-:W-:-:S08]  /*0640*/  DMUL R24, R22, R20 ;  /* 0x0000001416187228 */ /* 0x000fd00000000000 */
[----:B------:R-:W-:-:S08]  /*0650*/  DFMA R26, R24, -R6, R20 ;  /* 0x80000006181a722b */ /* 0x000fd00000000014 */
[----:B------:R-:W-:Y:S01]  /*0660*/  DFMA R26, R22, R26, R24 ;  /* 0x0000001a161a722b */ /* 0x000fe20000000018 */
[----:B------:R-:W-:Y:S01]  /*0670*/  IMAD.MOV.U32 R24, RZ, RZ, R3 ;  /* 0x000000ffff187224 */ /* 0x000fe200078e0003 */
[----:B------:R-:W-:-:S05]  /*0680*/  @!P2 LOP3.LUT R24, R21, 0x7ff00000, RZ, 0xc0, !PT ;  /* 0x7ff000001518a812 */ /* 0x000fca00078ec0ff */
[----:B------:R-:W-:-:S05]  /*0690*/  VIADD R22, R24, 0xffffffff ;  /* 0xffffffff18167836 */ /* 0x000fca0000000000 */
[----:B------:R-:W-:Y:S01]  /*06a0*/  ISETP.GT.U32.AND P0, PT, R22, 0x7feffffe, PT ;  /* 0x7feffffe1600780c */ /* 0x000fe20003f04070 */
[----:B------:R-:W-:-:S05]  /*06b0*/  VIADD R22, R29, 0xffffffff ;  /* 0xffffffff1d167836 */ /* 0x000fca0000000000 */
[----:B------:R-:W-:-:S13]  /*06c0*/  ISETP.GT.U32.OR P0, PT, R22, 0x7feffffe, P0 ;  /* 0x7feffffe1600780c */ /* 0x000fda0000704470 */
[----:B------:R-:W-:Y:S05]  /*06d0*/  @P0 BRA `(.L_x_38) ;  /* 0x00000000006c0947 */ /* 0x000fea0003800000 */
[----:B------:R-:W-:-:S04]  /*06e0*/  LOP3.LUT R22, R5, 0x7ff00000, RZ, 0xc0, !PT ;  /* 0x7ff0000005167812 */ /* 0x000fc800078ec0ff */
[CC--:B------:R-:W-:Y:S02]  /*06f0*/  VIADDMNMX R8, R3.reuse, -R22.reuse, 0xb9600000, !PT ;  /* 0xb960000003087446 */ /* 0x0c0fe40007800916 */
[----:B------:R-:W-:Y:S02]  /*0700*/  ISETP.GE.U32.AND P0, PT, R3, R22, PT ;  /* 0x000000160300720c */ /* 0x000fe40003f06070 */
[----:B------:R-:W-:Y:S01]  /*0710*/  VIMNMX R3, PT, PT, R8, 0x46a00000, PT ;  /* 0x46a0000008037848 */ /* 0x000fe20003fe0100 */
[----:B------:R-:W-:Y:S01]  /*0720*/  IMAD.MOV.U32 R8, RZ, RZ, RZ ;  /* 0x000000ffff087224 */ /* 0x000fe200078e00ff */
[----:B------:R-:W-:-:S05]  /*0730*/  SEL R28, R28, 0x63400000, !P0 ;  /* 0x634000001c1c7807 */ /* 0x000fca0004000000 */
[----:B------:R-:W-:-:S04]  /*0740*/  IMAD.IADD R3, R3, 0x1, -R28 ;  /* 0x0000000103037824 */ /* 0x000fc800078e0a1c */
        /* <DEDUP_REMOVED lines=20> */
.L_x_38:
        /* <DEDUP_REMOVED lines=16> */
.L_x_41:
[----:B------:R-:W-:Y:S01]  /*0990*/  LOP3.LUT R23, R5, 0x80000, RZ, 0xfc, !PT ;  /* 0x0008000005177812 */ /* 0x000fe200078efcff */
[----:B------:R-:W-:Y:S01]  /*09a0*/  IMAD.MOV.U32 R22, RZ, RZ, R4 ;  /* 0x000000ffff167224 */ /* 0x000fe200078e0004 */
[----:B------:R-:W-:Y:S06]  /*09b0*/  BRA `(.L_x_39) ;  /* 0x0000000000087947 */ /* 0x000fec0003800000 */
.L_x_40:
[----:B------:R-:W-:Y:S01]  /*09c0*/  LOP3.LUT R23, R9, 0x80000, RZ, 0xfc, !PT ;  /* 0x0008000009177812 */ /* 0x000fe200078efcff */
[----:B------:R-:W-:-:S07]  /*09d0*/  IMAD.MOV.U32 R22, RZ, RZ, R8 ;  /* 0x000000ffff167224 */ /* 0x000fce00078e0008 */
.L_x_39:
[----:B------:R-:W-:Y:S05]  /*09e0*/  BSYNC.RECONVERGENT B1 ;  /* 0x0000000000017941 */ /* 0x000fea0003800200 */
.L_x_37:
[----:B------:R-:W-:Y:S02]  /*09f0*/  IMAD.MOV.U32 R4, RZ, RZ, R0 ;  /* 0x000000ffff047224 */ /* 0x000fe400078e0000 */
[----:B------:R-:W-:-:S04]  /*0a00*/  IMAD.MOV.U32 R5, RZ, RZ, 0x0 ;  /* 0x00000000ff057424 */ /* 0x000fc800078e00ff */
[----:B------:R-:W-:Y:S05]  /*0a10*/  RET.REL.NODEC R4 `(_Z17addToNextPagerank6vertexPfi) ;  /* 0xfffffff404787950 */ /* 0x000fea0003c3ffff */
.L_x_42:
        /* <DEDUP_REMOVED lines=14> */
.L_x_50:


//--------------------- .text._Z19initializePageranks6vertexi --------------------------
	.section	.text._Z19initializePageranks6vertexi,"ax",@progbits
	.align	128
        .global         _Z19initializePageranks6vertexi
        .type           _Z19initializePageranks6vertexi,@function
        .size           _Z19initializePageranks6vertexi,(.L_x_51 - _Z19initializePageranks6vertexi)
        .other          _Z19initializePageranks6vertexi,@"STO_CUDA_ENTRY STV_DEFAULT"
_Z19initializePageranks6vertexi:
.text._Z19initializePageranks6vertexi:
        /* <DEDUP_REMOVED lines=9> */
[----:B------:R-:W0:Y:S04]  /*0090*/  LDCU.64 UR4, c[0x0][0x358] ;  /* 0x00006b00ff0477ac */ /* 0x000e280008000a00 */
[----:B------:R-:W-:-:S05]  /*00a0*/  VIADD R3, R0, 0x1800000 ;  /* 0x0180000000037836 */ /* 0x000fca0000000000 */
[----:B------:R-:W-:-:S04]  /*00b0*/  LOP3.LUT R3, R3, 0x7f800000, RZ, 0xc0, !PT ;  /* 0x7f80000003037812 */ /* 0x000fc800078ec0ff */
[----:B------:R-:W-:-:S13]  /*00c0*/  ISETP.GT.U32.AND P0, PT, R3, 0x1ffffff, PT ;  /* 0x01ffffff0300780c */ /* 0x000fda0003f04070 */
[----:B0-----:R-:W-:Y:S05]  /*00d0*/  @P0 BRA `(.L_x_43) ;  /* 0x0000000000100947 */ /* 0x001fea0003800000 */
[----:B------:R-:W-:-:S07]  /*00e0*/  MOV R4, 0x100 ;  /* 0x0000010000047802 */ /* 0x000fce0000000f00 */
[----:B------:R-:W-:Y:S05]  /*00f0*/  CALL.REL.NOINC `($__internal_2_$__cuda_sm20_rcp_rn_f32_slowpath) ;  /* 0x0000000000347944 */ /* 0x000fea0003c00000 */
[----:B------:R-:W-:Y:S01]  /*0100*/  IMAD.MOV.U32 R9, RZ, RZ, R3 ;  /* 0x000000ffff097224 */ /* 0x000fe200078e0003 */
[----:B------:R-:W-:Y:S06]  /*0110*/  BRA `(.L_x_44) ;  /* 0x0000000000107947 */ /* 0x000fec0003800000 */
.L_x_43:
[----:B------:R-:W0:Y:S02]  /*0120*/  MUFU.RCP R9, R0 ;  /* 0x0000000000097308 */ /* 0x000e240000001000 */
[----:B0-----:R-:W-:-:S04]  /*0130*/  FFMA R3, R0, R9, -1 ;  /* 0xbf80000000037423 */ /* 0x001fc80000000009 */
[----:B------:R-:W-:-:S04]  /*0140*/  FADD.FTZ R4, -R3, -RZ ;  /* 0x800000ff03047221 */ /* 0x000fc80000010100 */
[----:B------:R-:W-:-:S07]  /*0150*/  FFMA R9, R9, R4, R9 ;  /* 0x0000000409097223 */ /* 0x000fce0000000009 */
.L_x_44:
[----:B------:R-:W0:Y:S08]  /*0160*/  LDC.64 R4, c[0x0][0x388] ;  /* 0x0000e200ff047b82 */ /* 0x000e300000000a00 */
[----:B------:R-:W1:Y:S01]  /*0170*/  LDC.64 R6, c[0x0][0x390] ;  /* 0x0000e400ff067b82 */ /* 0x000e620000000a00 */
[----:B0-----:R-:W-:-:S05]  /*0180*/  IMAD.WIDE R4, R2, 0x4, R4 ;  /* 0x0000000402047825 */ /* 0x001fca00078e0204 */
[----:B------:R-:W-:Y:S01]  /*0190*/  STG.E desc[UR4][R4.64], R9 ;  /* 0x0000000904007986 */ /* 0x000fe2000c101904 */
[----:B-1----:R-:W-:-:S05]  /*01a0*/  IMAD.WIDE R2, R2, 0x4, R6 ;  /* 0x0000000402027825 */ /* 0x002fca00078e0206 */
[----:B------:R-:W-:Y:S01]  /*01b0*/  STG.E desc[UR4][R2.64], RZ ;  /* 0x000000ff02007986 */ /* 0x000fe2000c101904 */
[----:B------:R-:W-:Y:S05]  /*01c0*/  EXIT ;  /* 0x000000000000794d */ /* 0x000fea0003800000 */
        .weak           $__internal_2_$__cuda_sm20_rcp_rn_f32_slowpath
        .type           $__internal_2_$__cuda_sm20_rcp_rn_f32_slowpath,@function
        .size           $__internal_2_$__cuda_sm20_rcp_rn_f32_slowpath,(.L_x_51 - $__internal_2_$__cuda_sm20_rcp_rn_f32_slowpath)
$__internal_2_$__cuda_sm20_rcp_rn_f32_slowpath:
[----:B------:R-:W-:-:S05]  /*01d0*/  IMAD.SHL.U32 R3, R0, 0x2, RZ ;  /* 0x0000000200037824 */ /* 0x000fca00078e00ff */
[----:B------:R-:W-:-:S04]  /*01e0*/  SHF.R.U32.HI R3, RZ, 0x18, R3 ;  /* 0x00000018ff037819 */ /* 0x000fc80000011603 */
[----:B------:R-:W-:-:S13]  /*01f0*/  ISETP.NE.U32.AND P0, PT, R3, RZ, PT ;  /* 0x000000ff0300720c */ /* 0x000fda0003f05070 */
[----:B------:R-:W-:Y:S05]  /*0200*/  @P0 BRA `(.L_x_45) ;  /* 0x00000000002c0947 */ /* 0x000fea0003800000 */
[----:B------:R-:W-:-:S05]  /*0210*/  IMAD.SHL.U32 R3, R0, 0x2, RZ ;  /* 0x0000000200037824 */ /* 0x000fca00078e00ff */
[----:B------:R-:W-:-:S13]  /*0220*/  ISETP.NE.AND P0, PT, R3, RZ, PT ;  /* 0x000000ff0300720c */ /* 0x000fda0003f05270 */
[----:B------:R2:W3:Y:S01]  /*0230*/  @!P0 MUFU.RCP R3, R0 ;  /* 0x0000000000038308 */ /* 0x0004e20000001000 */
[----:B------:R-:W-:Y:S05]  /*0240*/  @!P0 BRA `(.L_x_46) ;  /* 0x0000000000a48947 */ /* 0x000fea0003800000 */
[----:B------:R-:W-:-:S04]  /*0250*/  FFMA R5, R0, 1.84467440737095516160e+19, RZ ;  /* 0x5f80000000057823 */ /* 0x000fc800000000ff */
[----:B--2---:R-:W3:Y:S02]  /*0260*/  MUFU.RCP R0, R5 ;  /* 0x0000000500007308 */ /* 0x004ee40000001000 */
[----:B---3--:R-:W-:-:S04]  /*0270*/  FFMA R3, R5, R0, -1 ;  /* 0xbf80000005037423 */ /* 0x008fc80000000000 */
[----:B------:R-:W-:-:S04]  /*0280*/  FADD.FTZ R3, -R3, -RZ ;  /* 0x800000ff03037221 */ /* 0x000fc80000010100 */
[----:B------:R-:W-:-:S04]  /*0290*/  FFMA R0, R0, R3, R0 ;  /* 0x0000000300007223 */ /* 0x000fc80000000000 */
[----:B------:R-:W-:Y:S01]  /*02a0*/  FFMA R3, R0, 1.84467440737095516160e+19, RZ ;  /* 0x5f80000000037823 */ /* 0x000fe200000000ff */
[----:B------:R-:W-:Y:S06]  /*02b0*/  BRA `(.L_x_46) ;  /* 0x0000000000887947 */ /* 0x000fec0003800000 */
.L_x_45:
[----:B------:R-:W-:-:S05]  /*02c0*/  VIADD R5, R3, 0xffffff03 ;  /* 0xffffff0303057836 */ /* 0x000fca0000000000 */
[----:B------:R-:W-:-:S13]  /*02d0*/  ISETP.GT.U32.AND P0, PT, R5, 0x1, PT ;  /* 0x000000010500780c */ /* 0x000fda0003f04070 */
[----:B------:R-:W-:Y:S05]  /*02e0*/  @P0 BRA `(.L_x_47) ;  /* 0x0000000000780947 */ /* 0x000fea0003800000 */
[----:B------:R-:W-:Y:S01]  /*02f0*/  LOP3.LUT R6, R0, 0x7fffff, RZ, 0xc0, !PT ;  /* 0x007fffff00067812 */ /* 0x000fe200078ec0ff */
[----:B------:R-:W-:Y:S02]  /*0300*/  IMAD.MOV.U32 R10, RZ, RZ, 0x3 ;  /* 0x00000003ff0a7424 */ /* 0x000fe400078e00ff */
[----:B------:R-:W-:Y:S01]  /*0310*/  VIADD R3, R3, 0xffffff04 ;  /* 0xffffff0403037836 */ /* 0x000fe20000000000 */
[----:B------:R-:W-:Y:S02]  /*0320*/  LOP3.LUT R6, R6, 0x3f800000, RZ, 0xfc, !PT ;  /* 0x3f80000006067812 */ /* 0x000fe400078efcff */
[----:B------:R-:W-:Y:S02]  /*0330*/  SHF.L.U32 R11, R10, R5, RZ ;  /* 0x000000050a0b7219 */ /* 0x000fe400000006ff */
[----:B------:R-:W0:Y:S02]  /*0340*/  MUFU.RCP R7, R6 ;  /* 0x0000000600077308 */ /* 0x000e240000001000 */
[----:B0-----:R-:W-:-:S04]  /*0350*/  FFMA R8, R6, R7, -1 ;  /* 0xbf80000006087423 */ /* 0x001fc80000000007 */
[----:B------:R-:W-:-:S04]  /*0360*/  FADD.FTZ R8, -R8, -RZ ;  /* 0x800000ff08087221 */ /* 0x000fc80000010100 */
[CCC-:B------:R-:W-:Y:S01]  /*0370*/  FFMA.RM R9, R7.reuse, R8.reuse, R7.reuse ;  /* 0x0000000807097223 */ /* 0x1c0fe20000004007 */
[----:B------:R-:W-:-:S04]  /*0380*/  FFMA.RP R8, R7, R8, R7 ;  /* 0x0000000807087223 */ /* 0x000fc80000008007 */
[C---:B------:R-:W-:Y:S02]  /*0390*/  LOP3.LUT R7, R9.reuse, 0x7fffff, RZ, 0xc0, !PT ;  /* 0x007fffff09077812 */ /* 0x040fe400078ec0ff */
[----:B------:R-:W-:Y:S02]  /*03a0*/  FSETP.NEU.FTZ.AND P0, PT, R9, R8, PT ;  /* 0x000000080900720b */ /* 0x000fe40003f1d000 */
[----:B------:R-:W-:Y:S02]  /*03b0*/  LOP3.LUT R8, R7, 0x800000, RZ, 0xfc, !PT ;  /* 0x0080000007087812 */ /* 0x000fe400078efcff */
[----:B------:R-:W-:Y:S02]  /*03c0*/  SEL R7, RZ, 0xffffffff, !P0 ;  /* 0xffffffffff077807 */ /* 0x000fe40004000000 */
[----:B------:R-:W-:Y:S02]  /*03d0*/  LOP3.LUT R6, R11, R8, RZ, 0xc0, !PT ;  /* 0x000000080b067212 */ /* 0x000fe400078ec0ff */
[----:B------:R-:W-:Y:S01]  /*03e0*/  SHF.R.U32.HI R3, RZ, R3, R8 ;  /* 0x00000003ff037219 */ /* 0x000fe20000011608 */
[----:B------:R-:W-:Y:S01]  /*03f0*/  IMAD.MOV R7, RZ, RZ, -R7 ;  /* 0x000000ffff077224 */ /* 0x000fe200078e0a07 */
[----:B------:R-:W-:-:S04]  /*0400*/  SHF.R.U32.HI R6, RZ, R5, R6 ;  /* 0x00000005ff067219 */ /* 0x000fc80000011606 */
[----:B------:R-:W-:Y:S02]  /*0410*/  LOP3.LUT P1, RZ, R7, R5, R8, 0xf8, !PT ;  /* 0x0000000507ff7212 */ /* 0x000fe4000782f808 */
[C---:B------:R-:W-:Y:S02]  /*0420*/  LOP3.LUT P0, RZ, R6.reuse, 0x1, RZ, 0xc0, !PT ;  /* 0x0000000106ff7812 */ /* 0x040fe4000780c0ff */
[----:B------:R-:W-:-:S04]  /*0430*/  LOP3.LUT P2, RZ, R6, 0x2, RZ, 0xc0, !PT ;  /* 0x0000000206ff7812 */ /* 0x000fc8000784c0ff */
[----:B------:R-:W-:Y:S02]  /*0440*/  PLOP3.LUT P0, PT, P0, P1, P2, 0xe0, 0x0 ;  /* 0x000000000000781c */ /* 0x000fe40000703c20 */
[----:B------:R-:W-:Y:S02]  /*0450*/  LOP3.LUT P1, RZ, R0, 0x7fffff, RZ, 0xc0, !PT ;  /* 0x007fffff00ff7812 */ /* 0x000fe4000782c0ff */
[----:B------:R-:W-:-:S05]  /*0460*/  SEL R5, RZ, 0x1, !P0 ;  /* 0x00000001ff057807 */ /* 0x000fca0004000000 */
[----:B------:R-:W-:-:S05]  /*0470*/  IMAD.MOV R5, RZ, RZ, -R5 ;  /* 0x000000ffff057224 */ /* 0x000fca00078e0a05 */
[----:B------:R-:W-:-:S13]  /*0480*/  ISETP.GE.AND P0, PT, R5, RZ, PT ;  /* 0x000000ff0500720c */ /* 0x000fda0003f06270 */
[----:B------:R-:W-:-:S04]  /*0490*/  @!P0 VIADD R3, R3, 0x1 ;  /* 0x0000000103038836 */ /* 0x000fc80000000000 */
[----:B------:R-:W-:-:S05]  /*04a0*/  @!P1 IMAD.SHL.U32 R3, R3, 0x2, RZ ;  /* 0x0000000203039824 */ /* 0x000fca00078e00ff */
[----:B------:R-:W-:Y:S01]  /*04b0*/  LOP3.LUT R3, R3, 0x80000000, R0, 0xf8, !PT ;  /* 0x8000000003037812 */ /* 0x000fe200078ef800 */
[----:B------:R-:W-:Y:S06]  /*04c0*/  BRA `(.L_x_46) ;  /* 0x0000000000047947 */ /* 0x000fec0003800000 */
.L_x_47:
[----:B------:R0:W1:Y:S02]  /*04d0*/  MUFU.RCP R3, R0 ;  /* 0x0000000000037308 */ /* 0x0000640000001000 */
.L_x_46:
[----:B------:R-:W-:-:S04]  /*04e0*/  IMAD.MOV.U32 R5, RZ, RZ, 0x0 ;  /* 0x00000000ff057424 */ /* 0x000fc800078e00ff */
[----:B0123--:R-:W-:Y:S05]  /*04f0*/  RET.REL.NODEC R4 `(_Z19initializePageranks6vertexi) ;  /* 0xfffffff804c07950 */ /* 0x00ffea0003c3ffff */
.L_x_48:
        /* <DEDUP_REMOVED lines=16> */
.L_x_51:


//--------------------- .nv.shared.reserved.0     --------------------------
	.section	.nv.shared.reserved.0,"aw",@nobits
	.weak		__nv_reservedSMEM_offset_0_alias
	.size		__nv_reservedSMEM_offset_0_alias, 0, 64
	.other		__nv_reservedSMEM_offset_0_alias,@"STO_CUDA_RESERVED_SHARED STV_DEFAULT"
__nv_reservedSMEM_offset_0_alias:
	.zero		0
	.zero		64


//--------------------- .nv.shared._Z11convergence6vertexPfi --------------------------
	.section	.nv.shared._Z11convergence6vertexPfi,"aw",@nobits
	.sectionflags	@""
	.align	4
.nv.shared._Z11convergence6vertexPfi:
	.zero		5120


//--------------------- .nv.constant0._Z14getConvergencePfS_ --------------------------
	.section	.nv.constant0._Z14getConvergencePfS_,"a",@progbits
	.sectionflags	@""
	.align	4
.nv.constant0._Z14getConvergencePfS_:
	.zero		912


//--------------------- .nv.constant0._Z11convergence6vertexPfi --------------------------
	.section	.nv.constant0._Z11convergence6vertexPfi,"a",@progbits
	.sectionflags	@""
	.align	4
.nv.constant0._Z11convergence6vertexPfi:
	.zero		948


//--------------------- .nv.constant0._Z20setPageranksFromNext6vertexi --------------------------
	.section	.nv.constant0._Z20setPageranksFromNext6vertexi,"a",@progbits
	.sectionflags	@""
	.align	4
.nv.constant0._Z20setPageranksFromNext6vertexi:
	.zero		940


//--------------------- .nv.constant0._Z25finalPagerankForIteration6vertexif --------------------------
	.section	.nv.constant0._Z25finalPagerankForIteration6vertexif,"a",@progbits
	.sectionflags	@""
	.align	4
.nv.constant0._Z25finalPagerankForIteration6vertexif:
	.zero		944


//--------------------- .nv.constant0._Z17addToNextPagerank6vertexPfi --------------------------
	.section	.nv.constant0._Z17addToNextPagerank6vertexPfi,"a",@progbits
	.sectionflags	@""
	.align	4
.nv.constant0._Z17addToNextPagerank6vertexPfi:
	.zero		948


//--------------------- .nv.constant0._Z19initializePageranks6vertexi --------------------------
	.section	.nv.constant0._Z19initializePageranks6vertexi,"a",@progbits
	.sectionflags	@""
	.align	4
.nv.constant0._Z19initializePageranks6vertexi:
	.zero		940


//--------------------- SYMBOLS --------------------------

	.type		.nv.reservedSmem.offset0,@object
	.size		.nv.reservedSmem.offset0,0x4
	.type		.nv.reservedSmem.cap,@object
	.size		.nv.reservedSmem.cap,0x4
